	.headerflags	@"EF_CUDA_TEXMODE_UNIFIED EF_CUDA_64BIT_ADDRESS EF_CUDA_SM86 EF_CUDA_VIRTUAL_SM(EF_CUDA_SM86)"
	.elftype	@"ET_EXEC"


//--------------------- .nv.info                  --------------------------
	.section	.nv.info,"",@"SHT_CUDA_INFO"
	.align	4


	//----- nvinfo : EIATTR_REGCOUNT
	.align		4
        /*0000*/ 	.byte	0x04, 0x2f
        /*0002*/ 	.short	(.L_1 - .L_0)
	.align		4
.L_0:
        /*0004*/ 	.word	index@(triton_mm)
        /*0008*/ 	.word	0x00000068


	//----- nvinfo : EIATTR_MAX_STACK_SIZE
	.align		4
.L_1:
        /*000c*/ 	.byte	0x04, 0x23
        /*000e*/ 	.short	(.L_3 - .L_2)
	.align		4
.L_2:
        /*0010*/ 	.word	index@(triton_mm)
        /*0014*/ 	.word	0x00000000


	//----- nvinfo : EIATTR_MIN_STACK_SIZE
	.align		4
.L_3:
        /*0018*/ 	.byte	0x04, 0x12
        /*001a*/ 	.short	(.L_5 - .L_4)
	.align		4
.L_4:
        /*001c*/ 	.word	index@(triton_mm)
        /*0020*/ 	.word	0x00000000


	//----- nvinfo : EIATTR_FRAME_SIZE
	.align		4
.L_5:
        /*0024*/ 	.byte	0x04, 0x11
        /*0026*/ 	.short	(.L_7 - .L_6)
	.align		4
.L_6:
        /*0028*/ 	.word	index@(triton_mm)
        /*002c*/ 	.word	0x00000000
.L_7:


//--------------------- .nv.info.triton_mm        --------------------------
	.section	.nv.info.triton_mm,"",@"SHT_CUDA_INFO"
	.align	4


	//----- nvinfo : EIATTR_CUDA_API_VERSION
	.align		4
        /*0000*/ 	.byte	0x04, 0x37
        /*0002*/ 	.short	(.L_9 - .L_8)
.L_8:
        /*0004*/ 	.word	0x0000007b


	//----- nvinfo : EIATTR_SW2861232_WAR
	.align		4
.L_9:
        /*0008*/ 	.byte	0x01, 0x35
	.zero		2


	//----- nvinfo : EIATTR_PARAM_CBANK
	.align		4
        /*000c*/ 	.byte	0x04, 0x0a
        /*000e*/ 	.short	(.L_11 - .L_10)
	.align		4
.L_10:
        /*0010*/ 	.word	index@(.nv.constant0.triton_mm)
        /*0014*/ 	.short	0x0160
        /*0016*/ 	.short	0x001c


	//----- nvinfo : EIATTR_CBANK_PARAM_SIZE
	.align		4
.L_11:
        /*0018*/ 	.byte	0x03, 0x19
        /*001a*/ 	.short	0x001c


	//----- nvinfo : EIATTR_KPARAM_INFO
	.align		4
        /*001c*/ 	.byte	0x04, 0x17
        /*001e*/ 	.short	(.L_13 - .L_12)
.L_12:
        /*0020*/ 	.word	0x00000000
        /*0024*/ 	.short	0x0003
        /*0026*/ 	.short	0x0018
        /*0028*/ 	.byte	0x00, 0xf0, 0x11, 0x00


	//----- nvinfo : EIATTR_KPARAM_INFO
	.align		4
.L_13:
        /*002c*/ 	.byte	0x04, 0x17
        /*002e*/ 	.short	(.L_15 - .L_14)
.L_14:
        /*0030*/ 	.word	0x00000000
        /*0034*/ 	.short	0x0002
        /*0036*/ 	.short	0x0010
        /*0038*/ 	.byte	0x00, 0xf0, 0x21, 0x00


	//----- nvinfo : EIATTR_KPARAM_INFO
	.align		4
.L_15:
        /*003c*/ 	.byte	0x04, 0x17
        /*003e*/ 	.short	(.L_17 - .L_16)
.L_16:
        /*0040*/ 	.word	0x00000000
        /*0044*/ 	.short	0x0001
        /*0046*/ 	.short	0x0008
        /*0048*/ 	.byte	0x00, 0xf0, 0x21, 0x00


	//----- nvinfo : EIATTR_KPARAM_INFO
	.align		4
.L_17:
        /*004c*/ 	.byte	0x04, 0x17
        /*004e*/ 	.short	(.L_19 - .L_18)
.L_18:
        /*0050*/ 	.word	0x00000000
        /*0054*/ 	.short	0x0000
        /*0056*/ 	.short	0x0000
        /*0058*/ 	.byte	0x00, 0xf0, 0x21, 0x00


	//----- nvinfo : EIATTR_MAXREG_COUNT
	.align		4
.L_19:
        /*005c*/ 	.byte	0x03, 0x1b
        /*005e*/ 	.short	0x00ff


	//----- nvinfo : EIATTR_EXIT_INSTR_OFFSETS
	.align		4
        /*0060*/ 	.byte	0x04, 0x1c
        /*0062*/ 	.short	(.L_21 - .L_20)


	//   ....[0]....
.L_20:
        /*0064*/ 	.word	0x00000030


	//   ....[1]....
        /*0068*/ 	.word	0x000065e0


	//   ....[2]....
        /*006c*/ 	.word	0x00006630


	//----- nvinfo : EIATTR_MAX_THREADS
	.align		4
.L_21:
        /*0070*/ 	.byte	0x04, 0x05
        /*0072*/ 	.short	(.L_23 - .L_22)
.L_22:
        /*0074*/ 	.word	0x00000080
        /*0078*/ 	.word	0x00000001
        /*007c*/ 	.word	0x00000001
.L_23:


//--------------------- .nv.rel.action            --------------------------
	.section	.nv.rel.action,"",@"SHT_CUDA_RELOCINFO"
	.align	8
	.sectionentsize	8
        /*0000*/ 	.byte	0x73, 0x00, 0x00, 0x00, 0x00, 0x00, 0x00, 0x00, 0x00, 0x00, 0x00, 0x11, 0x25, 0x00, 0x05, 0x36


//--------------------- .nv.constant0.triton_mm   --------------------------
	.section	.nv.constant0.triton_mm,"a",@progbits
	.align	4
.nv.constant0.triton_mm:
	.zero		380


//--------------------- .text.triton_mm           --------------------------
	.section	.text.triton_mm,"ax",@progbits
	.sectionflags	@"SHF_BARRIERS=1"
	.sectioninfo	@"SHI_REGISTERS=104"
	.align	128
        .global         triton_mm
        .type           triton_mm,@function
        .size           triton_mm,(.L_x_3 - triton_mm)
        .other          triton_mm,@"STO_CUDA_ENTRY STV_DEFAULT"
triton_mm:
.text.triton_mm:
[----:B------:R-:W-:-:S02]  /*0000*/  MOV R1, c[0x0][0x28] ;  /* 0x00000a0000017a02 */ /* 0x000fc40000000f00 */
[----:B------:R-:W-:-:S04]  /*0010*/  MOV R0, c[0x0][0x178] ;  /* 0x00005e0000007a02 */ /* 0x000fc80000000f00 */
[----:B------:R-:W-:-:S13]  /*0020*/  LOP3.LUT P0, RZ, R0, 0xffffff, RZ, 0xc0, !PT ;  /* 0x00ffffff00ff7812 */ /* 0x000fda000780c0ff */
[----:B------:R-:W-:Y:S05]  /*0030*/  @!P0 EXIT ;  /* 0x000000000000894d */ /* 0x000fea0003800000 */
[----:B------:R-:W1:Y:S01]  /*0040*/  S2R R11, SR_CTAID.X ;  /* 0x00000000000b7919 */ /* 0x000e620000002500 */
[----:B------:R-:W-:Y:S01]  /*0050*/  IADD3 R0, R0, 0x1f, RZ ;  /* 0x0000001f00007810 */ /* 0x000fe20007ffe0ff */
[----:B------:R-:W-:Y:S01]  /*0060*/  ULDC.64 UR4, c[0x0][0x118] ;  /* 0x0000460000047ab9 */ /* 0x000fe20000000a00 */
[----:B------:R-:W-:Y:S01]  /*0070*/  MOV R27, 0x4 ;  /* 0x00000004001b7802 */ /* 0x000fe20000000f00 */
[----:B------:R-:W2:Y:S01]  /*0080*/  S2R R16, SR_TID.X ;  /* 0x0000000000107919 */ /* 0x000ea20000002100 */
[----:B------:R-:W-:Y:S02]  /*0090*/  SHF.R.S32.HI R3, RZ, 0x1f, R0 ;  /* 0x0000001fff037819 */ /* 0x000fe40000011400 */
[----:B------:R-:W-:Y:S02]  /*00a0*/  MOV R83, RZ ;  /* 0x000000ff00537202 */ /* 0x000fe40000000f00 */
[----:B------:R-:W-:Y:S02]  /*00b0*/  LEA.HI R3, R3, R0, RZ, 0x5 ;  /* 0x0000000003037211 */ /* 0x000fe400078f28ff */
[----:B-1----:R-:W-:-:S02]  /*00c0*/  SHF.R.S32.HI R2, RZ, 0x1f, R11 ;  /* 0x0000001fff027819 */ /* 0x002fc4000001140b */
[----:B------:R-:W-:Y:S02]  /*00d0*/  ISETP.GE.AND P1, PT, R11, RZ, PT ;  /* 0x000000ff0b00720c */ /* 0x000fe40003f26270 */
[----:B------:R-:W-:Y:S02]  /*00e0*/  LEA.HI R4, R2, R11, RZ, 0x6 ;  /* 0x0000000b02047211 */ /* 0x000fe400078f30ff */
[----:B--2---:R-:W-:Y:S02]  /*00f0*/  SHF.R.U32.HI R82, RZ, 0x3, R16 ;  /* 0x00000003ff527819 */ /* 0x004fe40000011610 */
[----:B------:R-:W-:Y:S02]  /*0100*/  SHF.R.S32.HI R2, RZ, 0x6, R4 ;  /* 0x00000006ff027819 */ /* 0x000fe40000011404 */
[----:B------:R-:W-:Y:S02]  /*0110*/  LOP3.LUT R4, R4, 0xffffffc0, RZ, 0xc0, !PT ;  /* 0xffffffc004047812 */ /* 0x000fe400078ec0ff */
[----:B------:R-:W-:-:S02]  /*0120*/  SHF.L.U32 R6, R2, 0x3, RZ ;  /* 0x0000000302067819 */ /* 0x000fc400000006ff */
[----:B------:R-:W-:Y:S02]  /*0130*/  SGXT.U32 R82, R82, 0x4 ;  /* 0x000000045252781a */ /* 0x000fe40000000000 */
[----:B------:R-:W-:Y:S02]  /*0140*/  LEA.HI.SX32 R3, R3, -R6, 0x1b ;  /* 0x8000000603037211 */ /* 0x000fe400078fdaff */
[C---:B------:R-:W-:Y:S02]  /*0150*/  SHF.L.U32 R85, R16.reuse, 0x6, RZ ;  /* 0x0000000610557819 */ /* 0x040fe400000006ff */
[----:B------:R-:W-:Y:S02]  /*0160*/  IMNMX R7, R3, 0x8, PT ;  /* 0x0000000803077817 */ /* 0x000fe40003800200 */
[----:B------:R-:W-:Y:S02]  /*0170*/  SHF.L.U32 R84, R16, 0x1, RZ ;  /* 0x0000000110547819 */ /* 0x000fe400000006ff */
[----:B------:R-:W-:-:S02]  /*0180*/  IABS R15, R7 ;  /* 0x00000007000f7213 */ /* 0x000fc40000000000 */
[----:B------:R-:W-:Y:S02]  /*0190*/  IABS R9, R7 ;  /* 0x0000000700097213 */ /* 0x000fe40000000000 */
[----:B------:R-:W1:Y:S01]  /*01a0*/  I2F.RP R0, R15 ;  /* 0x0000000f00007306 */ /* 0x000e620000209400 */
[----:B------:R-:W-:Y:S02]  /*01b0*/  LOP3.LUT R85, R85, 0x3c00, RZ, 0xc0, !PT ;  /* 0x00003c0055557812 */ /* 0x000fe400078ec0ff */
[----:B------:R-:W-:Y:S02]  /*01c0*/  IADD3 R13, RZ, -R9, RZ ;  /* 0x80000009ff0d7210 */ /* 0x000fe40007ffe0ff */
[----:B------:R-:W-:-:S03]  /*01d0*/  LOP3.LUT R84, R84, 0x1e, RZ, 0xc0, !PT ;  /* 0x0000001e54547812 */ /* 0x000fc600078ec0ff */
[----:B-1----:R-:W1:Y:S02]  /*01e0*/  MUFU.RCP R0, R0 ;  /* 0x0000000000007308 */ /* 0x002e640000001000 */
[----:B-1----:R-:W-:Y:S02]  /*01f0*/  IADD3 R2, R0, 0xffffffe, RZ ;  /* 0x0ffffffe00027810 */ /* 0x002fe40007ffe0ff */
[----:B------:R-:W-:-:S04]  /*0200*/  IABS R0, c[0x0][0x178] ;  /* 0x00005e0000007a13 */ /* 0x000fc80000000000 */
[----:B------:R1:W2:Y:S08]  /*0210*/  F2I.FTZ.U32.TRUNC.NTZ R3, R2 ;  /* 0x0000000200037305 */ /* 0x0002b0000021f000 */
[----:B------:R-:W3:Y:S01]  /*0220*/  I2F.RP R9, R0 ;  /* 0x0000000000097306 */ /* 0x000ee20000209400 */
[----:B-1----:R-:W-:Y:S02]  /*0230*/  MOV R2, RZ ;  /* 0x000000ff00027202 */ /* 0x002fe40000000f00 */
[----:B--2---:R-:W-:-:S05]  /*0240*/  IADD3 R8, RZ, -R3, RZ ;  /* 0x80000003ff087210 */ /* 0x004fca0007ffe0ff */
[----:B------:R-:W-:Y:S01]  /*0250*/  IMAD R5, R8, R15, RZ ;  /* 0x0000000f08057224 */ /* 0x000fe200078e02ff */
[----:B------:R-:W-:Y:S01]  /*0260*/  IABS R8, R11 ;  /* 0x0000000b00087213 */ /* 0x000fe20000000000 */
[----:B---3--:R-:W1:Y:S02]  /*0270*/  MUFU.RCP R9, R9 ;  /* 0x0000000900097308 */ /* 0x008e640000001000 */
[----:B------:R-:W-:Y:S01]  /*0280*/  IMAD.HI.U32 R3, R3, R5, R2 ;  /* 0x0000000503037227 */ /* 0x000fe200078e0002 */
[----:B------:R-:W-:Y:S02]  /*0290*/  MOV R5, R8 ;  /* 0x0000000800057202 */ /* 0x000fe40000000f00 */
[----:B------:R-:W-:-:S03]  /*02a0*/  IADD3 R8, -R4, R11, RZ ;  /* 0x0000000b04087210 */ /* 0x000fc60007ffe1ff */
[----:B------:R-:W-:Y:S01]  /*02b0*/  IMAD.HI.U32 R2, R3, R5, RZ ;  /* 0x0000000503027227 */ /* 0x000fe200078e00ff */
[----:B------:R-:W-:-:S03]  /*02c0*/  IABS R4, R8 ;  /* 0x0000000800047213 */ /* 0x000fc60000000000 */
[----:B------:R-:W-:Y:S02]  /*02d0*/  IMAD R2, R2, R13, R5 ;  /* 0x0000000d02027224 */ /* 0x000fe400078e0205 */
[----:B------:R-:W-:-:S03]  /*02e0*/  IMAD.HI.U32 R10, R3, R4, RZ ;  /* 0x00000004030a7227 */ /* 0x000fc600078e00ff */
[----:B------:R-:W-:Y:S01]  /*02f0*/  ISETP.GT.U32.AND P0, PT, R15, R2, PT ;  /* 0x000000020f00720c */ /* 0x000fe20003f04070 */
[----:B------:R-:W-:Y:S01]  /*0300*/  IMAD R11, R10, R13, R4 ;  /* 0x0000000d0a0b7224 */ /* 0x000fe200078e0204 */
[----:B-1----:R-:W-:Y:S02]  /*0310*/  IADD3 R5, R9, 0xffffffe, RZ ;  /* 0x0ffffffe09057810 */ /* 0x002fe40007ffe0ff */
[----:B------:R-:W-:Y:S02]  /*0320*/  LOP3.LUT R9, RZ, R7, RZ, 0x33, !PT ;  /* 0x00000007ff097212 */ /* 0x000fe400078e33ff */
[----:B------:R-:W-:Y:S02]  /*0330*/  ISETP.GT.U32.AND P2, PT, R15, R11, PT ;  /* 0x0000000b0f00720c */ /* 0x000fe40003f44070 */
[----:B------:R-:W1:Y:S01]  /*0340*/  F2I.FTZ.U32.TRUNC.NTZ R5, R5 ;  /* 0x0000000500057305 */ /* 0x000e62000021f000 */
[----:B------:R-:W-:-:S04]  /*0350*/  MOV R4, RZ ;  /* 0x000000ff00047202 */ /* 0x000fc80000000f00 */
[----:B------:R-:W-:-:S04]  /*0360*/  @!P0 IADD3 R2, R2, -R15, RZ ;  /* 0x8000000f02028210 */ /* 0x000fc80007ffe0ff */
[----:B------:R-:W-:Y:S02]  /*0370*/  ISETP.GT.U32.AND P0, PT, R15, R2, PT ;  /* 0x000000020f00720c */ /* 0x000fe40003f04070 */
[----:B------:R-:W-:Y:S02]  /*0380*/  @!P2 IADD3 R11, R11, -R15, RZ ;  /* 0x8000000f0b0ba210 */ /* 0x000fe40007ffe0ff */
[----:B------:R-:W-:Y:S02]  /*0390*/  @!P2 IADD3 R10, R10, 0x1, RZ ;  /* 0x000000010a0aa810 */ /* 0x000fe40007ffe0ff */
[----:B-1----:R-:W-:-:S07]  /*03a0*/  IADD3 R17, RZ, -R5, RZ ;  /* 0x80000005ff117210 */ /* 0x002fce0007ffe0ff */
[-C--:B------:R-:W-:Y:S02]  /*03b0*/  @!P0 IADD3 R2, R2, -R15.reuse, RZ ;  /* 0x8000000f02028210 */ /* 0x080fe40007ffe0ff */
[----:B------:R-:W-:Y:S02]  /*03c0*/  ISETP.NE.AND P0, PT, R7, RZ, PT ;  /* 0x000000ff0700720c */ /* 0x000fe40003f05270 */
[----:B------:R-:W-:Y:S02]  /*03d0*/  @!P1 IADD3 R2, -R2, RZ, RZ ;  /* 0x000000ff02029210 */ /* 0x000fe40007ffe1ff */
[----:B------:R-:W-:Y:S02]  /*03e0*/  ISETP.GE.U32.AND P1, PT, R11, R15, PT ;  /* 0x0000000f0b00720c */ /* 0x000fe40003f26070 */
[----:B------:R-:W-:Y:S02]  /*03f0*/  SEL R3, R9, R2, !P0 ;  /* 0x0000000209037207 */ /* 0x000fe40004000000 */
[----:B------:R-:W-:-:S02]  /*0400*/  SHF.R.U32.HI R2, RZ, 0x5, R16 ;  /* 0x00000005ff027819 */ /* 0x000fc40000011610 */
[----:B------:R-:W-:Y:S02]  /*0410*/  IADD3 R3, R6, R3, RZ ;  /* 0x0000000306037210 */ /* 0x000fe40007ffe0ff */
[----:B------:R-:W-:Y:S02]  /*0420*/  SGXT.U32 R2, R2, 0x2 ;  /* 0x000000020202781a */ /* 0x000fe40000000000 */
[----:B------:R-:W-:Y:S01]  /*0430*/  SHF.L.U32 R13, R3, 0x5, RZ ;  /* 0x00000005030d7819 */ /* 0x000fe200000006ff */
[----:B------:R-:W-:Y:S01]  /*0440*/  IMAD R3, R17, R0, RZ ;  /* 0x0000000011037224 */ /* 0x000fe200078e02ff */
[----:B------:R-:W-:Y:S02]  /*0450*/  LOP3.LUT R7, R8, R7, RZ, 0x3c, !PT ;  /* 0x0000000708077212 */ /* 0x000fe400078e3cff */
[----:B------:R-:W-:Y:S01]  /*0460*/  LOP3.LUT R14, R13, R2, RZ, 0xfc, !PT ;  /* 0x000000020d0e7212 */ /* 0x000fe200078efcff */
[----:B------:R-:W-:Y:S01]  /*0470*/  IMAD.HI.U32 R12, R5, R3, R4 ;  /* 0x00000003050c7227 */ /* 0x000fe200078e0004 */
[----:B------:R-:W-:-:S02]  /*0480*/  LOP3.LUT R17, R13, 0x4, R2, 0xfe, !PT ;  /* 0x000000040d117812 */ /* 0x000fc400078efe02 */
[----:B------:R-:W-:Y:S02]  /*0490*/  IABS R6, R14 ;  /* 0x0000000e00067213 */ /* 0x000fe40000000000 */
[----:B------:R-:W-:Y:S02]  /*04a0*/  IABS R4, R17 ;  /* 0x0000001100047213 */ /* 0x000fe40000000000 */
[----:B------:R-:W-:Y:S02]  /*04b0*/  MOV R5, R6 ;  /* 0x0000000600057202 */ /* 0x000fe40000000f00 */
[----:B------:R-:W-:Y:S02]  /*04c0*/  MOV R11, R4 ;  /* 0x00000004000b7202 */ /* 0x000fe40000000f00 */
[----:B------:R-:W-:Y:S01]  /*04d0*/  ISETP.GE.AND P3, PT, R7, RZ, PT ;  /* 0x000000ff0700720c */ /* 0x000fe20003f66270 */
[----:B------:R-:W-:Y:S01]  /*04e0*/  IMAD.HI.U32 R3, R12, R5, RZ ;  /* 0x000000050c037227 */ /* 0x000fe200078e00ff */
[----:B------:R-:W-:-:S02]  /*04f0*/  LOP3.LUT R18, R13, 0x8, R2, 0xfe, !PT ;  /* 0x000000080d127812 */ /* 0x000fc400078efe02 */
[----:B------:R-:W-:Y:S02]  /*0500*/  LOP3.LUT R19, R13, 0xc, R2, 0xfe, !PT ;  /* 0x0000000c0d137812 */ /* 0x000fe400078efe02 */
[----:B------:R-:W-:Y:S01]  /*0510*/  IADD3 R4, -R3, RZ, RZ ;  /* 0x000000ff03047210 */ /* 0x000fe20007ffe1ff */
[----:B------:R-:W-:Y:S01]  /*0520*/  IMAD.HI.U32 R3, R12, R11, RZ ;  /* 0x0000000b0c037227 */ /* 0x000fe200078e00ff */
[----:B------:R-:W-:Y:S02]  /*0530*/  IABS R15, R18 ;  /* 0x00000012000f7213 */ /* 0x000fe40000000000 */
[----:B------:R-:W-:Y:S01]  /*0540*/  @P1 IADD3 R10, R10, 0x1, RZ ;  /* 0x000000010a0a1810 */ /* 0x000fe20007ffe0ff */
[----:B------:R-:W-:Y:S01]  /*0550*/  IMAD R4, R0, R4, R5 ;  /* 0x0000000400047224 */ /* 0x000fe200078e0205 */
[----:B------:R-:W-:Y:S01]  /*0560*/  IADD3 R3, -R3, RZ, RZ ;  /* 0x000000ff03037210 */ /* 0x000fe20007ffe1ff */
[----:B------:R-:W-:Y:S01]  /*0570*/  IMAD.HI.U32 R5, R12, R15, RZ ;  /* 0x0000000f0c057227 */ /* 0x000fe200078e00ff */
[----:B------:R-:W-:-:S02]  /*0580*/  IABS R6, R19 ;  /* 0x0000001300067213 */ /* 0x000fc40000000000 */
[----:B------:R-:W-:Y:S01]  /*0590*/  @!P3 IADD3 R10, -R10, RZ, RZ ;  /* 0x000000ff0a0ab210 */ /* 0x000fe20007ffe1ff */
[C---:B------:R-:W-:Y:S01]  /*05a0*/  IMAD R7, R0.reuse, R3, R11 ;  /* 0x0000000300077224 */ /* 0x040fe200078e020b */
[----:B------:R-:W-:Y:S02]  /*05b0*/  LOP3.LUT R20, R13, 0x10, R2, 0xfe, !PT ;  /* 0x000000100d147812 */ /* 0x000fe400078efe02 */
[----:B------:R-:W-:Y:S02]  /*05c0*/  MOV R11, R6 ;  /* 0x00000006000b7202 */ /* 0x000fe40000000f00 */
[----:B------:R-:W-:Y:S02]  /*05d0*/  ISETP.GT.U32.AND P3, PT, R0, R7, PT ;  /* 0x000000070000720c */ /* 0x000fe40003f64070 */
[----:B------:R-:W-:Y:S02]  /*05e0*/  IABS R6, R20 ;  /* 0x0000001400067213 */ /* 0x000fe40000000000 */
[----:B------:R-:W-:-:S02]  /*05f0*/  IADD3 R5, -R5, RZ, RZ ;  /* 0x000000ff05057210 */ /* 0x000fc40007ffe1ff */
[----:B------:R-:W-:Y:S02]  /*0600*/  LOP3.LUT R21, R13, 0x14, R2, 0xfe, !PT ;  /* 0x000000140d157812 */ /* 0x000fe400078efe02 */
[----:B------:R-:W-:Y:S01]  /*0610*/  SEL R10, R9, R10, !P0 ;  /* 0x0000000a090a7207 */ /* 0x000fe20004000000 */
[----:B------:R-:W-:Y:S01]  /*0620*/  IMAD R3, R0, R5, R15 ;  /* 0x0000000500037224 */ /* 0x000fe200078e020f */
[----:B------:R-:W-:Y:S01]  /*0630*/  MOV R9, R6 ;  /* 0x0000000600097202 */ /* 0x000fe20000000f00 */
[C---:B------:R-:W-:Y:S01]  /*0640*/  IMAD.HI.U32 R5, R12.reuse, R11, RZ ;  /* 0x0000000b0c057227 */ /* 0x040fe200078e00ff */
[----:B------:R-:W-:Y:S02]  /*0650*/  IABS R15, R21 ;  /* 0x00000015000f7213 */ /* 0x000fe40000000000 */
[----:B------:R-:W-:Y:S01]  /*0660*/  @!P3 IADD3 R7, R7, -R0, RZ ;  /* 0x800000000707b210 */ /* 0x000fe20007ffe0ff */
[----:B------:R-:W-:Y:S01]  /*0670*/  IMAD.HI.U32 R6, R12, R9, RZ ;  /* 0x000000090c067227 */ /* 0x000fe200078e00ff */
[----:B------:R-:W-:-:S02]  /*0680*/  ISETP.GT.U32.AND P1, PT, R0, R4, PT ;  /* 0x000000040000720c */ /* 0x000fc40003f24070 */
[----:B------:R-:W-:Y:S01]  /*0690*/  ISETP.GT.U32.AND P3, PT, R0, R7, PT ;  /* 0x000000070000720c */ /* 0x000fe20003f64070 */
[----:B------:R-:W-:Y:S01]  /*06a0*/  IMAD.HI.U32 R8, R12, R15, RZ ;  /* 0x0000000f0c087227 */ /* 0x000fe200078e00ff */
[----:B------:R-:W-:Y:S02]  /*06b0*/  IADD3 R6, -R6, RZ, RZ ;  /* 0x000000ff06067210 */ /* 0x000fe40007ffe1ff */
[----:B------:R-:W-:Y:S02]  /*06c0*/  IADD3 R5, -R5, RZ, RZ ;  /* 0x000000ff05057210 */ /* 0x000fe40007ffe1ff */
[----:B------:R-:W-:Y:S01]  /*06d0*/  IADD3 R8, -R8, RZ, RZ ;  /* 0x000000ff08087210 */ /* 0x000fe20007ffe1ff */
[C---:B------:R-:W-:Y:S01]  /*06e0*/  IMAD R9, R0.reuse, R6, R9 ;  /* 0x0000000600097224 */ /* 0x040fe200078e0209 */
[C---:B------:R-:W-:Y:S01]  /*06f0*/  ISETP.GT.U32.AND P4, PT, R0.reuse, R3, PT ;  /* 0x000000030000720c */ /* 0x040fe20003f84070 */
[----:B------:R-:W-:Y:S01]  /*0700*/  IMAD R5, R0, R5, R11 ;  /* 0x0000000500057224 */ /* 0x000fe200078e020b */
[----:B------:R-:W-:Y:S01]  /*0710*/  SHF.L.U32 R81, R10, 0x5, RZ ;  /* 0x000000050a517819 */ /* 0x000fe200000006ff */
[C---:B------:R-:W-:Y:S01]  /*0720*/  IMAD R11, R0.reuse, R8, R15 ;  /* 0x00000008000b7224 */ /* 0x040fe200078e020f */
[----:B------:R-:W-:-:S02]  /*0730*/  ISETP.GT.U32.AND P6, PT, R0, R9, PT ;  /* 0x000000090000720c */ /* 0x000fc40003fc4070 */
[-C--:B------:R-:W-:Y:S02]  /*0740*/  @!P3 IADD3 R7, R7, -R0.reuse, RZ ;  /* 0x800000000707b210 */ /* 0x080fe40007ffe0ff */
[----:B------:R-:W-:Y:S02]  /*0750*/  ISETP.GT.U32.AND P3, PT, R0, R11, PT ;  /* 0x0000000b0000720c */ /* 0x000fe40003f64070 */
[----:B------:R-:W-:Y:S02]  /*0760*/  @!P1 IADD3 R4, R4, -R0, RZ ;  /* 0x8000000004049210 */ /* 0x000fe40007ffe0ff */
[----:B------:R-:W-:Y:S02]  /*0770*/  ISETP.GE.AND P1, PT, R17, RZ, PT ;  /* 0x000000ff1100720c */ /* 0x000fe40003f26270 */
[----:B------:R-:W-:Y:S02]  /*0780*/  LOP3.LUT R17, R13, 0x18, R2, 0xfe, !PT ;  /* 0x000000180d117812 */ /* 0x000fe400078efe02 */
[----:B------:R-:W-:-:S02]  /*0790*/  MOV R8, R7 ;  /* 0x0000000700087202 */ /* 0x000fc40000000f00 */
[----:B------:R-:W-:Y:S02]  /*07a0*/  IABS R15, R17 ;  /* 0x00000011000f7213 */ /* 0x000fe40000000000 */
[-C--:B------:R-:W-:Y:S02]  /*07b0*/  @!P6 IADD3 R9, R9, -R0.reuse, RZ ;  /* 0x800000000909e210 */ /* 0x080fe40007ffe0ff */
[----:B------:R-:W-:Y:S01]  /*07c0*/  @!P3 IADD3 R11, R11, -R0, RZ ;  /* 0x800000000b0bb210 */ /* 0x000fe20007ffe0ff */
[----:B------:R-:W-:Y:S01]  /*07d0*/  IMAD.HI.U32 R6, R12, R15, RZ ;  /* 0x0000000f0c067227 */ /* 0x000fe200078e00ff */
[----:B------:R-:W-:Y:S02]  /*07e0*/  ISETP.GT.U32.AND P3, PT, R0, R9, PT ;  /* 0x000000090000720c */ /* 0x000fe40003f64070 */
[----:B------:R-:W-:Y:S02]  /*07f0*/  SHF.R.S32.HI R7, RZ, 0x1a, R10 ;  /* 0x0000001aff077819 */ /* 0x000fe4000001140a */
[----:B------:R-:W-:-:S02]  /*0800*/  IADD3 R10, -R6, RZ, RZ ;  /* 0x000000ff060a7210 */ /* 0x000fc40007ffe1ff */
[C---:B------:R-:W-:Y:S02]  /*0810*/  ISETP.GT.U32.AND P0, PT, R0.reuse, R4, PT ;  /* 0x000000040000720c */ /* 0x040fe40003f04070 */
[----:B------:R-:W-:Y:S01]  /*0820*/  @!P4 IADD3 R3, R3, -R0, RZ ;  /* 0x800000000303c210 */ /* 0x000fe20007ffe0ff */
[----:B------:R-:W-:Y:S01]  /*0830*/  IMAD R15, R0, R10, R15 ;  /* 0x0000000a000f7224 */ /* 0x000fe200078e020f */
[----:B------:R-:W-:Y:S02]  /*0840*/  ISETP.GE.AND P2, PT, R14, RZ, PT ;  /* 0x000000ff0e00720c */ /* 0x000fe40003f46270 */
[C---:B------:R-:W-:Y:S02]  /*0850*/  ISETP.GT.U32.AND P4, PT, R0.reuse, R3, PT ;  /* 0x000000030000720c */ /* 0x040fe40003f84070 */
[----:B------:R-:W-:Y:S02]  /*0860*/  @!P3 IADD3 R9, R9, -R0, RZ ;  /* 0x800000000909b210 */ /* 0x000fe40007ffe0ff */
[----:B------:R-:W-:-:S02]  /*0870*/  ISETP.GT.U32.AND P3, PT, R0, R15, PT ;  /* 0x0000000f0000720c */ /* 0x000fc40003f64070 */
[----:B------:R-:W-:Y:S02]  /*0880*/  @!P1 IADD3 R8, -R8, RZ, RZ ;  /* 0x000000ff08089210 */ /* 0x000fe40007ffe1ff */
[----:B------:R-:W-:Y:S02]  /*0890*/  ISETP.GT.U32.AND P1, PT, R0, R11, PT ;  /* 0x0000000b0000720c */ /* 0x000fe40003f24070 */
[----:B------:R-:W-:Y:S02]  /*08a0*/  @!P0 IADD3 R4, R4, -R0, RZ ;  /* 0x8000000004048210 */ /* 0x000fe40007ffe0ff */
[C---:B------:R-:W-:Y:S02]  /*08b0*/  LOP3.LUT R82, R13.reuse, R82, RZ, 0xfc, !PT ;  /* 0x000000520d527212 */ /* 0x040fe400078efcff */
[----:B------:R-:W-:Y:S02]  /*08c0*/  LOP3.LUT R13, R13, 0x1c, R2, 0xfe, !PT ;  /* 0x0000001c0d0d7812 */ /* 0x000fe400078efe02 */
[----:B------:R-:W-:-:S02]  /*08d0*/  ISETP.GT.U32.AND P5, PT, R0, R5, PT ;  /* 0x000000050000720c */ /* 0x000fc40003fa4070 */
[----:B------:R-:W-:Y:S02]  /*08e0*/  @!P2 IADD3 R4, -R4, RZ, RZ ;  /* 0x000000ff0404a210 */ /* 0x000fe40007ffe1ff */
[----:B------:R-:W-:Y:S02]  /*08f0*/  ISETP.GE.AND P2, PT, R19, RZ, PT ;  /* 0x000000ff1300720c */ /* 0x000fe40003f46270 */
[----:B------:R-:W-:Y:S02]  /*0900*/  @!P4 IADD3 R3, R3, -R0, RZ ;  /* 0x800000000303c210 */ /* 0x000fe40007ffe0ff */
[----:B------:R-:W-:Y:S02]  /*0910*/  IABS R19, R13 ;  /* 0x0000000d00137213 */ /* 0x000fe40000000000 */
[----:B------:R-:W-:Y:S02]  /*0920*/  ISETP.GE.AND P4, PT, R20, RZ, PT ;  /* 0x000000ff1400720c */ /* 0x000fe40003f86270 */
[----:B------:R-:W-:Y:S01]  /*0930*/  SGXT R7, R7, 0x1 ;  /* 0x000000010707781a */ /* 0x000fe20000000200 */
[----:B------:R-:W-:Y:S01]  /*0940*/  IMAD.HI.U32 R12, R12, R19, RZ ;  /* 0x000000130c0c7227 */ /* 0x000fe200078e00ff */
[----:B------:R-:W-:-:S02]  /*0950*/  LOP3.LUT R20, R81, 0x4, R2, 0xfe, !PT ;  /* 0x0000000451147812 */ /* 0x000fc400078efe02 */
[-C--:B------:R-:W-:Y:S02]  /*0960*/  @!P3 IADD3 R15, R15, -R0.reuse, RZ ;  /* 0x800000000f0fb210 */ /* 0x080fe40007ffe0ff */
[----:B------:R-:W-:Y:S02]  /*0970*/  @!P1 IADD3 R11, R11, -R0, RZ ;  /* 0x800000000b0b9210 */ /* 0x000fe40007ffe0ff */
[----:B------:R-:W-:Y:S02]  /*0980*/  ISETP.GE.AND P1, PT, R13, RZ, PT ;  /* 0x000000ff0d00720c */ /* 0x000fe40003f26270 */
[----:B------:R-:W-:Y:S02]  /*0990*/  LEA.HI R13, R7, R20, RZ, 0x8 ;  /* 0x00000014070d7211 */ /* 0x000fe400078f40ff */
[----:B------:R-:W-:Y:S02]  /*09a0*/  ISETP.GT.U32.AND P3, PT, R0, R15, PT ;  /* 0x0000000f0000720c */ /* 0x000fe40003f64070 */
[----:B------:R-:W-:-:S02]  /*09b0*/  ISETP.GE.AND P0, PT, R18, RZ, PT ;  /* 0x000000ff1200720c */ /* 0x000fc40003f06270 */
[----:B------:R-:W-:Y:S02]  /*09c0*/  @!P5 IADD3 R5, R5, -R0, RZ ;  /* 0x800000000505d210 */ /* 0x000fe40007ffe0ff */
[----:B------:R-:W-:Y:S02]  /*09d0*/  LOP3.LUT R13, R13, 0x7fff00, RZ, 0xc0, !PT ;  /* 0x007fff000d0d7812 */ /* 0x000fe400078ec0ff */
[----:B------:R-:W-:Y:S02]  /*09e0*/  IADD3 R18, -R12, RZ, RZ ;  /* 0x000000ff0c127210 */ /* 0x000fe40007ffe1ff */
[----:B------:R-:W-:Y:S02]  /*09f0*/  ISETP.GT.U32.AND P6, PT, R0, R5, PT ;  /* 0x000000050000720c */ /* 0x000fe40003fc4070 */
[----:B------:R-:W-:Y:S02]  /*0a00*/  LOP3.LUT R14, R81, R2, RZ, 0xfc, !PT ;  /* 0x00000002510e7212 */ /* 0x000fe400078efcff */
[----:B------:R-:W-:Y:S01]  /*0a10*/  IADD3 R12, R20, -R13, RZ ;  /* 0x8000000d140c7210 */ /* 0x000fe20007ffe0ff */
[----:B------:R-:W-:Y:S01]  /*0a20*/  IMAD R13, R0, R18, R19 ;  /* 0x00000012000d7224 */ /* 0x000fe200078e0213 */
[----:B------:R-:W-:-:S02]  /*0a30*/  LEA.HI R6, R7, R14, RZ, 0x8 ;  /* 0x0000000e07067211 */ /* 0x000fc400078f40ff */
[----:B------:R-:W-:Y:S02]  /*0a40*/  @!P3 IADD3 R15, R15, -R0, RZ ;  /* 0x800000000f0fb210 */ /* 0x000fe40007ffe0ff */
[----:B------:R-:W-:Y:S02]  /*0a50*/  ISETP.GT.U32.AND P3, PT, R0, R13, PT ;  /* 0x0000000d0000720c */ /* 0x000fe40003f64070 */
[----:B------:R-:W-:Y:S02]  /*0a60*/  LOP3.LUT R6, R6, 0x7fff00, RZ, 0xc0, !PT ;  /* 0x007fff0006067812 */ /* 0x000fe400078ec0ff */
[C-C-:B------:R-:W-:Y:S02]  /*0a70*/  LOP3.LUT R22, R81.reuse, 0x8, R2.reuse, 0xfe, !PT ;  /* 0x0000000851167812 */ /* 0x140fe400078efe02 */
[----:B------:R-:W-:Y:S02]  /*0a80*/  LOP3.LUT R24, R81, 0xc, R2, 0xfe, !PT ;  /* 0x0000000c51187812 */ /* 0x000fe400078efe02 */
[----:B------:R-:W-:-:S02]  /*0a90*/  IADD3 R10, R14, -R6, RZ ;  /* 0x800000060e0a7210 */ /* 0x000fc40007ffe0ff */
[----:B------:R-:W-:Y:S02]  /*0aa0*/  @!P6 IADD3 R5, R5, -R0, RZ ;  /* 0x800000000505e210 */ /* 0x000fe40007ffe0ff */
[----:B------:R-:W-:Y:S02]  /*0ab0*/  SHF.L.U32 R6, R16, 0x2, RZ ;  /* 0x0000000210067819 */ /* 0x000fe400000006ff */
[----:B------:R-:W-:Y:S02]  /*0ac0*/  ISETP.GE.AND P6, PT, R17, RZ, PT ;  /* 0x000000ff1100720c */ /* 0x000fe40003fc6270 */
[C---:B------:R-:W-:Y:S02]  /*0ad0*/  LEA.HI R14, R7.reuse, R22, RZ, 0x8 ;  /* 0x00000016070e7211 */ /* 0x040fe400078f40ff */
[----:B------:R-:W-:Y:S02]  /*0ae0*/  LEA.HI R17, R7, R24, RZ, 0x8 ;  /* 0x0000001807117211 */ /* 0x000fe400078f40ff */
[----:B------:R-:W-:-:S02]  /*0af0*/  ISETP.GE.AND P5, PT, R21, RZ, PT ;  /* 0x000000ff1500720c */ /* 0x000fc40003fa6270 */
[----:B------:R-:W-:Y:S02]  /*0b00*/  LOP3.LUT R21, R6, 0x7c, RZ, 0xc0, !PT ;  /* 0x0000007c06157812 */ /* 0x000fe400078ec0ff */
[----:B------:R-:W-:Y:S02]  /*0b10*/  LOP3.LUT R14, R14, 0x7fff00, RZ, 0xc0, !PT ;  /* 0x007fff000e0e7812 */ /* 0x000fe400078ec0ff */
[----:B------:R-:W-:Y:S02]  /*0b20*/  LOP3.LUT R17, R17, 0x7fff00, RZ, 0xc0, !PT ;  /* 0x007fff0011117812 */ /* 0x000fe400078ec0ff */
[----:B------:R-:W-:Y:S02]  /*0b30*/  @!P3 IADD3 R13, R13, -R0, RZ ;  /* 0x800000000d0db210 */ /* 0x000fe40007ffe0ff */
[----:B------:R-:W-:Y:S02]  /*0b40*/  SHF.L.U32 R93, R21, 0x2, RZ ;  /* 0x00000002155d7819 */ /* 0x000fe400000006ff */
[----:B------:R-:W-:-:S02]  /*0b50*/  LOP3.LUT R92, R2, 0x4, RZ, 0xfc, !PT ;  /* 0x00000004025c7812 */ /* 0x000fc400078efcff */
[C---:B------:R-:W-:Y:S02]  /*0b60*/  LOP3.LUT R91, R2.reuse, 0x8, RZ, 0xfc, !PT ;  /* 0x00000008025b7812 */ /* 0x040fe400078efcff */
[C---:B------:R-:W-:Y:S02]  /*0b70*/  LOP3.LUT R90, R2.reuse, 0xc, RZ, 0xfc, !PT ;  /* 0x0000000c025a7812 */ /* 0x040fe400078efcff */
[C---:B------:R-:W-:Y:S02]  /*0b80*/  LOP3.LUT R89, R2.reuse, 0x10, RZ, 0xfc, !PT ;  /* 0x0000001002597812 */ /* 0x040fe400078efcff */
[C---:B------:R-:W-:Y:S02]  /*0b90*/  LOP3.LUT R88, R2.reuse, 0x14, RZ, 0xfc, !PT ;  /* 0x0000001402587812 */ /* 0x040fe400078efcff */
[C---:B------:R-:W-:Y:S02]  /*0ba0*/  LOP3.LUT R87, R2.reuse, 0x18, RZ, 0xfc, !PT ;  /* 0x0000001802577812 */ /* 0x040fe400078efcff */
[----:B------:R-:W-:-:S02]  /*0bb0*/  LOP3.LUT R86, R2, 0x1c, RZ, 0xfc, !PT ;  /* 0x0000001c02567812 */ /* 0x000fc400078efcff */
[----:B------:R-:W-:Y:S02]  /*0bc0*/  IADD3 R14, R22, -R14, RZ ;  /* 0x8000000e160e7210 */ /* 0x000fe40007ffe0ff */
[----:B------:R-:W-:Y:S02]  /*0bd0*/  IADD3 R17, R24, -R17, RZ ;  /* 0x8000001118117210 */ /* 0x000fe40007ffe0ff */
[C-C-:B------:R-:W-:Y:S02]  /*0be0*/  LOP3.LUT R19, R81.reuse, 0x10, R2.reuse, 0xfe, !PT ;  /* 0x0000001051137812 */ /* 0x140fe400078efe02 */
[C-C-:B------:R-:W-:Y:S02]  /*0bf0*/  LOP3.LUT R20, R81.reuse, 0x14, R2.reuse, 0xfe, !PT ;  /* 0x0000001451147812 */ /* 0x140fe400078efe02 */
[----:B------:R-:W-:Y:S02]  /*0c00*/  LOP3.LUT R22, R81, 0x18, R2, 0xfe, !PT ;  /* 0x0000001851167812 */ /* 0x000fe400078efe02 */
[----:B------:R-:W-:-:S02]  /*0c10*/  ISETP.GT.U32.AND P3, PT, R0, R13, PT ;  /* 0x0000000d0000720c */ /* 0x000fc40003f64070 */
[----:B------:R-:W-:Y:S02]  /*0c20*/  LOP3.LUT R24, R81, 0x1c, R2, 0xfe, !PT ;  /* 0x0000001c51187812 */ /* 0x000fe400078efe02 */
[-C--:B------:R-:W-:Y:S02]  /*0c30*/  LEA R92, R92, R93.reuse, 0x9 ;  /* 0x0000005d5c5c7211 */ /* 0x080fe400078e48ff */
[-C--:B------:R-:W-:Y:S02]  /*0c40*/  LEA R91, R91, R93.reuse, 0x9 ;  /* 0x0000005d5b5b7211 */ /* 0x080fe400078e48ff */
[-C--:B------:R-:W-:Y:S02]  /*0c50*/  LEA R90, R90, R93.reuse, 0x9 ;  /* 0x0000005d5a5a7211 */ /* 0x080fe400078e48ff */
[-C--:B------:R-:W-:Y:S02]  /*0c60*/  LEA R89, R89, R93.reuse, 0x9 ;  /* 0x0000005d59597211 */ /* 0x080fe400078e48ff */
[----:B------:R-:W-:-:S02]  /*0c70*/  LEA R88, R88, R93, 0x9 ;  /* 0x0000005d58587211 */ /* 0x000fc400078e48ff */
[-C--:B------:R-:W-:Y:S02]  /*0c80*/  LEA R87, R87, R93.reuse, 0x9 ;  /* 0x0000005d57577211 */ /* 0x080fe400078e48ff */
[-C--:B------:R-:W-:Y:S02]  /*0c90*/  LEA R86, R86, R93.reuse, 0x9 ;  /* 0x0000005d56567211 */ /* 0x080fe400078e48ff */
[----:B------:R-:W-:Y:S02]  /*0ca0*/  LEA R93, R2, R93, 0x9 ;  /* 0x0000005d025d7211 */ /* 0x000fe400078e48ff */
[C---:B------:R-:W-:Y:S02]  /*0cb0*/  LEA.HI R2, R7.reuse, R19, RZ, 0x8 ;  /* 0x0000001307027211 */ /* 0x040fe400078f40ff */
[C---:B------:R-:W-:Y:S02]  /*0cc0*/  LEA.HI R6, R7.reuse, R20, RZ, 0x8 ;  /* 0x0000001407067211 */ /* 0x040fe400078f40ff */
[----:B------:R-:W-:-:S02]  /*0cd0*/  LEA.HI R18, R7, R22, RZ, 0x8 ;  /* 0x0000001607127211 */ /* 0x000fc400078f40ff */
[----:B------:R-:W-:Y:S02]  /*0ce0*/  LEA.HI R7, R7, R24, RZ, 0x8 ;  /* 0x0000001807077211 */ /* 0x000fe400078f40ff */
[----:B------:R-:W-:Y:S02]  /*0cf0*/  LOP3.LUT R2, R2, 0x7fff00, RZ, 0xc0, !PT ;  /* 0x007fff0002027812 */ /* 0x000fe400078ec0ff */
[----:B------:R-:W-:Y:S02]  /*0d00*/  LOP3.LUT R7, R7, 0x7fff00, RZ, 0xc0, !PT ;  /* 0x007fff0007077812 */ /* 0x000fe400078ec0ff */
[----:B------:R-:W-:Y:S02]  /*0d10*/  IADD3 R2, R19, -R2, RZ ;  /* 0x8000000213027210 */ /* 0x000fe40007ffe0ff */
[----:B------:R-:W-:Y:S02]  /*0d20*/  IADD3 R19, R24, -R7, RZ ;  /* 0x8000000718137210 */ /* 0x000fe40007ffe0ff */
[----:B------:R-:W-:-:S02]  /*0d30*/  @!P3 IADD3 R13, R13, -R0, RZ ;  /* 0x800000000d0db210 */ /* 0x000fc40007ffe0ff */
[----:B------:R-:W-:Y:S02]  /*0d40*/  ISETP.NE.AND P3, PT, RZ, c[0x0][0x178], PT ;  /* 0x00005e00ff007a0c */ /* 0x000fe40003f65270 */
[----:B------:R-:W-:Y:S02]  /*0d50*/  LOP3.LUT R7, RZ, c[0x0][0x178], RZ, 0x33, !PT ;  /* 0x00005e00ff077a12 */ /* 0x000fe400078e33ff */
[----:B------:R-:W-:Y:S02]  /*0d60*/  LOP3.LUT R6, R6, 0x7fff00, RZ, 0xc0, !PT ;  /* 0x007fff0006067812 */ /* 0x000fe400078ec0ff */
[----:B------:R-:W-:Y:S02]  /*0d70*/  @!P0 IADD3 R3, -R3, RZ, RZ ;  /* 0x000000ff03038210 */ /* 0x000fe40007ffe1ff */
[----:B------:R-:W-:Y:S02]  /*0d80*/  @!P2 IADD3 R5, -R5, RZ, RZ ;  /* 0x000000ff0505a210 */ /* 0x000fe40007ffe1ff */
[----:B------:R-:W-:-:S02]  /*0d90*/  LOP3.LUT R18, R18, 0x7fff00, RZ, 0xc0, !PT ;  /* 0x007fff0012127812 */ /* 0x000fc400078ec0ff */
[----:B------:R-:W-:Y:S02]  /*0da0*/  @!P4 IADD3 R9, -R9, RZ, RZ ;  /* 0x000000ff0909c210 */ /* 0x000fe40007ffe1ff */
[----:B------:R-:W-:Y:S02]  /*0db0*/  SEL R4, R7, R4, !P3 ;  /* 0x0000000407047207 */ /* 0x000fe40005800000 */
[----:B------:R-:W-:Y:S02]  /*0dc0*/  @!P5 IADD3 R11, -R11, RZ, RZ ;  /* 0x000000ff0b0bd210 */ /* 0x000fe40007ffe1ff */
[----:B------:R-:W-:Y:S02]  /*0dd0*/  SEL R8, R7, R8, !P3 ;  /* 0x0000000807087207 */ /* 0x000fe40005800000 */
[----:B------:R-:W-:Y:S02]  /*0de0*/  IADD3 R6, R20, -R6, RZ ;  /* 0x8000000614067210 */ /* 0x000fe40007ffe0ff */
[----:B------:R-:W-:-:S02]  /*0df0*/  @!P6 IADD3 R15, -R15, RZ, RZ ;  /* 0x000000ff0f0fe210 */ /* 0x000fc40007ffe1ff */
[----:B------:R-:W-:Y:S02]  /*0e00*/  SEL R24, R7, R3, !P3 ;  /* 0x0000000307187207 */ /* 0x000fe40005800000 */
[----:B------:R-:W-:Y:S02]  /*0e10*/  @!P1 IADD3 R13, -R13, RZ, RZ ;  /* 0x000000ff0d0d9210 */ /* 0x000fe40007ffe1ff */
[C---:B------:R-:W-:Y:S02]  /*0e20*/  SEL R26, R7.reuse, R5, !P3 ;  /* 0x00000005071a7207 */ /* 0x040fe40005800000 */
[----:B------:R-:W-:Y:S02]  /*0e30*/  LEA R20, R12, R21, 0x9 ;  /* 0x000000150c147211 */ /* 0x000fe400078e48ff */
[----:B------:R-:W-:Y:S02]  /*0e40*/  IADD3 R18, R22, -R18, RZ ;  /* 0x8000001216127210 */ /* 0x000fe40007ffe0ff */
[----:B------:R-:W-:-:S02]  /*0e50*/  SEL R36, R7, R9, !P3 ;  /* 0x0000000907247207 */ /* 0x000fc40005800000 */
[----:B------:R-:W-:Y:S02]  /*0e60*/  LEA R12, R4, R21, 0x9 ;  /* 0x00000015040c7211 */ /* 0x000fe400078e48ff */
[C---:B------:R-:W-:Y:S02]  /*0e70*/  SEL R38, R7.reuse, R11, !P3 ;  /* 0x0000000b07267207 */ /* 0x040fe40005800000 */
[-C--:B------:R-:W-:Y:S02]  /*0e80*/  LEA R22, R14, R21.reuse, 0x9 ;  /* 0x000000150e167211 */ /* 0x080fe400078e48ff */
[----:B------:R-:W-:Y:S02]  /*0e90*/  LEA R8, R8, R21, 0x9 ;  /* 0x0000001508087211 */ /* 0x000fe400078e48ff */
[----:B------:R-:W-:Y:S01]  /*0ea0*/  SEL R40, R7, R15, !P3 ;  /* 0x0000000f07287207 */ /* 0x000fe20005800000 */
[----:B------:R-:W-:Y:S01]  /*0eb0*/  IMAD.WIDE R22, R22, R27, c[0x0][0x168] ;  /* 0x00005a0016167625 */ /* 0x000fe200078e021b */
[----:B------:R-:W-:-:S02]  /*0ec0*/  LEA R14, R24, R21, 0x9 ;  /* 0x00000015180e7211 */ /* 0x000fc400078e48ff */
[----:B------:R-:W-:Y:S01]  /*0ed0*/  SEL R7, R7, R13, !P3 ;  /* 0x0000000d07077207 */ /* 0x000fe20005800000 */
[----:B------:R-:W-:Y:S01]  /*0ee0*/  IMAD.WIDE R12, R12, R27, c[0x0][0x160] ;  /* 0x000058000c0c7625 */ /* 0x000fe200078e021b */
[-C--:B------:R-:W-:Y:S02]  /*0ef0*/  LEA R28, R2, R21.reuse, 0x9 ;  /* 0x00000015021c7211 */ /* 0x080fe400078e48ff */
[----:B------:R-:W-:Y:S01]  /*0f00*/  LEA R4, R26, R21, 0x9 ;  /* 0x000000151a047211 */ /* 0x000fe200078e48ff */
[----:B------:R-:W-:Y:S01]  /*0f10*/  IMAD.WIDE R8, R8, R27, c[0x0][0x160] ;  /* 0x0000580008087625 */ /* 0x000fe200078e021b */
[-C--:B------:R-:W-:Y:S01]  /*0f20*/  LEA R30, R6, R21.reuse, 0x9 ;  /* 0x00000015061e7211 */ /* 0x080fe200078e48ff */
[----:B------:R1:W-:Y:S01]  /*0f30*/  LDGSTS.E.BYPASS.128 [R93], [R12.64] ;  /* 0x000000000c5d7fae */ /* 0x0003e2000b901c44 */
        /* <DEDUP_REMOVED lines=14> */
[----:B------:R-:W-:Y:S01]  /*1020*/  LEA R26, R7, R21, 0x9 ;  /* 0x00000015071a7211 */ /* 0x000fe200078e48ff */
[----:B------:R1:W-:Y:S02]  /*1030*/  LDGSTS.E.BYPASS.128 [R89], [R2.64] ;  /* 0x0000000002597fae */ /* 0x0003e4000b901c44 */
[----:B------:R-:W-:Y:S01]  /*1040*/  IMAD.WIDE R6, R6, R27, c[0x0][0x160] ;  /* 0x0000580006067625 */ /* 0x000fe200078e021b */
[----:B------:R-:W-:-:S03]  /*1050*/  IADD3 R66, P2, R18, 0x200, RZ ;  /* 0x0000020012427810 */ /* 0x000fc60007f5e0ff */
[----:B------:R-:W-:Y:S01]  /*1060*/  IMAD.WIDE R28, R28, R27, c[0x0][0x168] ;  /* 0x00005a001c1c7625 */ /* 0x000fe200078e021b */
[----:B------:R2:W-:Y:S01]  /*1070*/  LDGSTS.E.BYPASS.128 [R88], [R6.64] ;  /* 0x0000000006587fae */ /* 0x0005e2000b901c44 */
[----:B------:R-:W-:Y:S02]  /*1080*/  IADD3.X R65, RZ, R19, RZ, P2, !PT ;  /* 0x00000013ff417210 */ /* 0x000fe400017fe4ff */
[-C--:B------:R-:W-:Y:S01]  /*1090*/  IMAD.WIDE R20, R20, R27.reuse, c[0x0][0x168] ;  /* 0x00005a0014147625 */ /* 0x080fe200078e021b */
[----:B------:R-:W-:Y:S02]  /*10a0*/  IADD3 R74, P1, R28, 0x200, RZ ;  /* 0x000002001c4a7810 */ /* 0x000fe40007f3e0ff */
[----:B------:R-:W-:Y:S01]  /*10b0*/  IADD3 R0, P2, R2, 0x200, RZ ;  /* 0x0000020002007810 */ /* 0x000fe20007f5e0ff */
[----:B------:R-:W-:Y:S01]  /*10c0*/  IMAD.WIDE R30, R30, R27, c[0x0][0x168] ;  /* 0x00005a001e1e7625 */ /* 0x000fe200078e021b */
[----:B------:R-:W-:Y:S02]  /*10d0*/  IADD3.X R73, RZ, R29, RZ, P1, !PT ;  /* 0x0000001dff497210 */ /* 0x000fe40000ffe4ff */
[----:B-1----:R-:W-:Y:S01]  /*10e0*/  IADD3.X R3, RZ, R3, RZ, P2, !PT ;  /* 0x00000003ff037210 */ /* 0x002fe200017fe4ff */
[----:B------:R-:W-:Y:S01]  /*10f0*/  IMAD.WIDE R24, R17, R27, c[0x0][0x168] ;  /* 0x00005a0011187625 */ /* 0x000fe200078e021b */
[----:B------:R-:W-:-:S03]  /*1100*/  IADD3 R76, P0, R30, 0x200, RZ ;  /* 0x000002001e4c7810 */ /* 0x000fc60007f1e0ff */
[----:B------:R-:W-:Y:S01]  /*1110*/  IMAD.WIDE R32, R32, R27, c[0x0][0x168] ;  /* 0x00005a0020207625 */ /* 0x000fe200078e021b */
[----:B------:R-:W-:-:S03]  /*1120*/  IADD3.X R75, RZ, R31, RZ, P0, !PT ;  /* 0x0000001fff4b7210 */ /* 0x000fc600007fe4ff */
[----:B------:R-:W-:Y:S01]  /*1130*/  IMAD.WIDE R34, R34, R27, c[0x0][0x168] ;  /* 0x00005a0022227625 */ /* 0x000fe200078e021b */
[----:B------:R-:W-:-:S03]  /*1140*/  IADD3 R78, P1, R32, 0x200, RZ ;  /* 0x00000200204e7810 */ /* 0x000fc60007f3e0ff */
[----:B------:R-:W-:Y:S01]  /*1150*/  IMAD.WIDE R10, R10, R27, c[0x0][0x160] ;  /* 0x000058000a0a7625 */ /* 0x000fe200078e021b */
[----:B------:R-:W-:Y:S02]  /*1160*/  IADD3 R80, P0, R34, 0x200, RZ ;  /* 0x0000020022507810 */ /* 0x000fe40007f1e0ff */
[----:B------:R-:W-:Y:S01]  /*1170*/  IADD3.X R77, RZ, R33, RZ, P1, !PT ;  /* 0x00000021ff4d7210 */ /* 0x000fe20000ffe4ff */
[----:B------:R-:W-:Y:S01]  /*1180*/  IMAD.WIDE R26, R26, R27, c[0x0][0x160] ;  /* 0x000058001a1a7625 */ /* 0x000fe200078e021b */
[----:B------:R1:W-:Y:S01]  /*1190*/  LDGSTS.E.BYPASS.128 [R87], [R10.64] ;  /* 0x000000000a577fae */ /* 0x0003e2000b901c44 */
[----:B------:R-:W-:Y:S02]  /*11a0*/  IADD3 R72, P1, R24, 0x200, RZ ;  /* 0x0000020018487810 */ /* 0x000fe40007f3e0ff */
[----:B------:R-:W-:Y:S01]  /*11b0*/  IADD3.X R79, RZ, R35, RZ, P0, !PT ;  /* 0x00000023ff4f7210 */ /* 0x000fe200007fe4ff */
[----:B------:R1:W-:Y:S01]  /*11c0*/  LDGSTS.E.BYPASS.128 [R86], [R26.64] ;  /* 0x000000001a567fae */ /* 0x0003e2000b901c44 */
[----:B------:R-:W-:-:S02]  /*11d0*/  IADD3.X R71, RZ, R25, RZ, P1, !PT ;  /* 0x00000019ff477210 */ /* 0x000fc40000ffe4ff */
[----:B------:R-:W-:Y:S01]  /*11e0*/  IADD3 R70, P0, R22, 0x200, RZ ;  /* 0x0000020016467810 */ /* 0x000fe20007f1e0ff */
[----:B------:R-:W0:Y:S01]  /*11f0*/  LDGDEPBAR ;  /* 0x00000000000079af */ /* 0x000e220000000000 */
[----:B------:R-:W-:Y:S02]  /*1200*/  IADD3 R64, P3, R26, 0x200, RZ ;  /* 0x000002001a407810 */ /* 0x000fe40007f7e0ff */
[----:B------:R-:W-:Y:S01]  /*1210*/  IADD3 R68, P1, R20, 0x200, RZ ;  /* 0x0000020014447810 */ /* 0x000fe20007f3e0ff */
[----:B------:R1:W-:Y:S01]  /*1220*/  LDGSTS.E.BYPASS.128 [R93+0x4000], [R18.64] ;  /* 0x04000000125d7fae */ /* 0x0003e2000b901c44 */
[----:B------:R-:W-:Y:S02]  /*1230*/  IADD3.X R69, RZ, R23, RZ, P0, !PT ;  /* 0x00000017ff457210 */ /* 0x000fe400007fe4ff */
[----:B------:R-:W-:Y:S01]  /*1240*/  IADD3.X R63, RZ, R27, RZ, P3, !PT ;  /* 0x0000001bff3f7210 */ /* 0x000fe20001ffe4ff */
[----:B------:R2:W-:Y:S01]  /*1250*/  LDGSTS.E.BYPASS.128 [R92+0x4000], [R20.64] ;  /* 0x04000000145c7fae */ /* 0x0005e2000b901c44 */
[----:B------:R-:W-:-:S02]  /*1260*/  IADD3.X R67, RZ, R21, RZ, P1, !PT ;  /* 0x00000015ff437210 */ /* 0x000fc40000ffe4ff */
[----:B------:R-:W-:Y:S01]  /*1270*/  IADD3 R62, P0, R10, 0x200, RZ ;  /* 0x000002000a3e7810 */ /* 0x000fe20007f1e0ff */
[----:B------:R3:W-:Y:S01]  /*1280*/  LDGSTS.E.BYPASS.128 [R91+0x4000], [R22.64] ;  /* 0x04000000165b7fae */ /* 0x0007e2000b901c44 */
[----:B------:R-:W-:Y:S02]  /*1290*/  IADD3 R2, P3, R4, 0x200, RZ ;  /* 0x0000020004027810 */ /* 0x000fe40007f7e0ff */
[----:B------:R-:W-:Y:S01]  /*12a0*/  IADD3 R60, P1, R6, 0x200, RZ ;  /* 0x00000200063c7810 */ /* 0x000fe20007f3e0ff */
[----:B------:R3:W-:Y:S01]  /*12b0*/  LDGSTS.E.BYPASS.128 [R90+0x4000], [R24.64] ;  /* 0x04000000185a7fae */ /* 0x0007e2000b901c44 */
[----:B------:R-:W-:Y:S01]  /*12c0*/  IADD3.X R61, RZ, R11, RZ, P0, !PT ;  /* 0x0000000bff3d7210 */ /* 0x000fe200007fe4ff */
[----:B-1----:R-:W-:Y:S01]  /*12d0*/  CS2R R18, SRZ ;  /* 0x0000000000127805 */ /* 0x002fe2000001ff00 */
[----:B----4-:R-:W-:Y:S01]  /*12e0*/  IADD3.X R4, RZ, R5, RZ, P3, !PT ;  /* 0x00000005ff047210 */ /* 0x010fe20001ffe4ff */
[----:B------:R1:W-:Y:S01]  /*12f0*/  LDGSTS.E.BYPASS.128 [R89+0x4000], [R28.64] ;  /* 0x040000001c597fae */ /* 0x0003e2000b901c44 */
[----:B------:R-:W-:Y:S01]  /*1300*/  IADD3.X R11, RZ, R7, RZ, P1, !PT ;  /* 0x00000007ff0b7210 */ /* 0x000fe20000ffe4ff */
[----:B--2---:R-:W-:Y:S01]  /*1310*/  CS2R R20, SRZ ;  /* 0x0000000000147805 */ /* 0x004fe2000001ff00 */
[----:B------:R-:W-:Y:S01]  /*1320*/  IADD3 R5, P0, R14, 0x200, RZ ;  /* 0x000002000e057810 */ /* 0x000fe20007f1e0ff */
[----:B------:R1:W-:Y:S01]  /*1330*/  LDGSTS.E.BYPASS.128 [R88+0x4000], [R30.64] ;  /* 0x040000001e587fae */ /* 0x0003e2000b901c44 */
[----:B------:R-:W-:Y:S01]  /*1340*/  IADD3 R6, P1, R8, 0x200, RZ ;  /* 0x0000020008067810 */ /* 0x000fe20007f3e0ff */
[----:B---3--:R-:W-:Y:S01]  /*1350*/  CS2R R22, SRZ ;  /* 0x0000000000167805 */ /* 0x008fe2000001ff00 */
[----:B------:R-:W-:Y:S01]  /*1360*/  IADD3 R7, P2, R12, 0x200, RZ ;  /* 0x000002000c077810 */ /* 0x000fe20007f5e0ff */
[----:B------:R1:W-:Y:S01]  /*1370*/  LDGSTS.E.BYPASS.128 [R87+0x4000], [R32.64] ;  /* 0x0400000020577fae */ /* 0x0003e2000b901c44 */
[----:B------:R-:W-:-:S02]  /*1380*/  IADD3.X R8, RZ, R15, RZ, P0, !PT ;  /* 0x0000000fff087210 */ /* 0x000fc400007fe4ff */
[----:B------:R-:W-:Y:S01]  /*1390*/  IADD3.X R9, RZ, R9, RZ, P1, !PT ;  /* 0x00000009ff097210 */ /* 0x000fe20000ffe4ff */
[----:B------:R1:W-:Y:S01]  /*13a0*/  LDGSTS.E.BYPASS.128 [R86+0x4000], [R34.64] ;  /* 0x0400000022567fae */ /* 0x0003e2000b901c44 */
[----:B------:R-:W-:Y:S01]  /*13b0*/  IADD3.X R10, RZ, R13, RZ, P2, !PT ;  /* 0x0000000dff0a7210 */ /* 0x000fe200017fe4ff */
[----:B------:R-:W-:Y:S01]  /*13c0*/  CS2R R14, SRZ ;  /* 0x00000000000e7805 */ /* 0x000fe2000001ff00 */
[----:B------:R-:W-:Y:S01]  /*13d0*/  UMOV UR4, URZ ;  /* 0x0000003f00047c82 */ /* 0x000fe20008000000 */
[----:B------:R-:W0:Y:S01]  /*13e0*/  LDGDEPBAR ;  /* 0x00000000000079af */ /* 0x000e220000000000 */
[----:B------:R-:W-:Y:S01]  /*13f0*/  UMOV UR5, URZ ;  /* 0x0000003f00057c82 */ /* 0x000fe20008000000 */
[----:B------:R-:W-:-:S04]  /*1400*/  DEPBAR.LE SB0, 0x0 ;  /* 0x000080000000791a */ /* 0x000fc80000000000 */
[----:B-1----:R-:W-:Y:S06]  /*1410*/  BAR.SYNC 0x0 ;  /* 0x0000000000007b1d */ /* 0x002fec0000000000 */
.L_x_1:
[----:B------:R-:W-:Y:S01]  /*1420*/  LEA R94, R84, 0x4000, 0x9 ;  /* 0x00004000545e7811 */ /* 0x000fe200078e48ff */
[----:B------:R-:W-:Y:S01]  /*1430*/  LDS.128 R44, [R85+0x200] ;  /* 0x00020000552c7984 */ /* 0x000fe20000000c00 */
[C---:B------:R-:W-:Y:S01]  /*1440*/  ISETP.GE.U32.AND P0, PT, R83.reuse, 0x180, PT ;  /* 0x000001805300780c */ /* 0x040fe20003f06070 */
[----:B------:R-:W-:Y:S01]  /*1450*/  ULDC.64 UR6, c[0x0][0x118] ;  /* 0x0000460000067ab9 */ /* 0x000fe20000000a00 */
[----:B------:R-:W-:Y:S01]  /*1460*/  IADD3 R83, R83, 0x80, RZ ;  /* 0x0000008053537810 */ /* 0x000fe20007ffe0ff */
[----:B------:R-:W1:Y:S04]  /*1470*/  LDS.128 R28, [R94] ;  /* 0x000000005e1c7984 */ /* 0x000e680000000c00 */
[----:B------:R-:W2:Y:S04]  /*1480*/  LDS.128 R32, [R94+0x200] ;  /* 0x000200005e207984 */ /* 0x000ea80000000c00 */
[----:B------:R-:W3:Y:S04]  /*1490*/  LDS.128 R36, [R85+0x2000] ;  /* 0x0020000055247984 */ /* 0x000ee80000000c00 */
[----:B------:R-:W4:Y:S04]  /*14a0*/  LDS.128 R40, [R85+0x2200] ;  /* 0x0022000055287984 */ /* 0x000f280000000c00 */
[----:B------:R-:W4:Y:S04]  /*14b0*/  LDS.128 R48, [R85] ;  /* 0x0000000055307984 */ /* 0x000f280000000c00 */
[----:B------:R-:W-:Y:S01]  /*14c0*/  LDS.128 R52, [R85+0x210] ;  /* 0x0002100055347984 */ /* 0x000fe20000000c00 */
[----:B-1----:R-:W-:-:S04]  /*14d0*/  FFMA R14, R44, R28, R14 ;  /* 0x0000001c2c0e7223 */ /* 0x002fc8000000000e */
[C---:B------:R-:W-:Y:S01]  /*14e0*/  FFMA R13, R45.reuse, R29, R14 ;  /* 0x0000001d2d0d7223 */ /* 0x040fe2000000000e */
[----:B--2---:R-:W-:Y:S01]  /*14f0*/  FFMA R44, R44, R32, R15 ;  /* 0x000000202c2c7223 */ /* 0x004fe2000000000f */
[C---:B---3--:R-:W-:Y:S01]  /*1500*/  FFMA R18, R36.reuse, R28, R18 ;  /* 0x0000001c24127223 */ /* 0x048fe20000000012 */
[----:B------:R-:W-:Y:S01]  /*1510*/  FFMA R12, R36, R32, R19 ;  /* 0x00000020240c7223 */ /* 0x000fe20000000013 */
[----:B------:R-:W-:Y:S01]  /*1520*/  FFMA R36, R46, R30, R13 ;  /* 0x0000001e2e247223 */ /* 0x000fe2000000000d */
[----:B------:R-:W-:Y:S01]  /*1530*/  FFMA R45, R45, R33, R44 ;  /* 0x000000212d2d7223 */ /* 0x000fe2000000002c */
[C---:B------:R-:W-:Y:S01]  /*1540*/  FFMA R57, R37.reuse, R29, R18 ;  /* 0x0000001d25397223 */ /* 0x040fe20000000012 */
[----:B------:R-:W-:Y:S01]  /*1550*/  FFMA R37, R37, R33, R12 ;  /* 0x0000002125257223 */ /* 0x000fe2000000000c */
[C---:B----4-:R-:W-:Y:S01]  /*1560*/  FFMA R22, R40.reuse, R28, R22 ;  /* 0x0000001c28167223 */ /* 0x050fe20000000016 */
[----:B------:R-:W1:Y:S01]  /*1570*/  LDS.128 R12, [R94+0x10] ;  /* 0x000010005e0c7984 */ /* 0x000e620000000c00 */
[----:B------:R-:W-:Y:S01]  /*1580*/  FFMA R24, R40, R32, R23 ;  /* 0x0000002028187223 */ /* 0x000fe20000000017 */
[C---:B------:R-:W-:Y:S01]  /*1590*/  FFMA R28, R48.reuse, R28, R20 ;  /* 0x0000001c301c7223 */ /* 0x040fe20000000014 */
[C---:B------:R-:W-:Y:S01]  /*15a0*/  FFMA R59, R41.reuse, R29, R22 ;  /* 0x0000001d293b7223 */ /* 0x040fe20000000016 */
[----:B------:R-:W-:Y:S01]  /*15b0*/  FFMA R32, R48, R32, R21 ;  /* 0x0000002030207223 */ /* 0x000fe20000000015 */
[----:B------:R-:W2:Y:S01]  /*15c0*/  LDS.128 R16, [R94+0x210] ;  /* 0x000210005e107984 */ /* 0x000ea20000000c00 */
[-C--:B------:R-:W-:Y:S01]  /*15d0*/  FFMA R41, R41, R33.reuse, R24 ;  /* 0x0000002129297223 */ /* 0x080fe20000000018 */
[----:B------:R-:W-:Y:S01]  /*15e0*/  FFMA R46, R46, R34, R45 ;  /* 0x000000222e2e7223 */ /* 0x000fe2000000002d */
[C---:B------:R-:W-:Y:S01]  /*15f0*/  FFMA R33, R49.reuse, R33, R32 ;  /* 0x0000002131217223 */ /* 0x040fe20000000020 */
[----:B------:R-:W3:Y:S01]  /*1600*/  LDS.128 R20, [R85+0x2010] ;  /* 0x0020100055147984 */ /* 0x000ee20000000c00 */
[----:B------:R-:W-:Y:S01]  /*1610*/  FFMA R29, R49, R29, R28 ;  /* 0x0000001d311d7223 */ /* 0x000fe2000000001c */
[C---:B------:R-:W-:Y:S01]  /*1620*/  FFMA R49, R47.reuse, R31, R36 ;  /* 0x0000001f2f317223 */ /* 0x040fe20000000024 */
[----:B------:R-:W-:Y:S01]  /*1630*/  FFMA R95, R47, R35, R46 ;  /* 0x000000232f5f7223 */ /* 0x000fe2000000002e */
[----:B------:R-:W4:Y:S01]  /*1640*/  LDS.128 R24, [R85+0x2210] ;  /* 0x0022100055187984 */ /* 0x000f220000000c00 */
[C---:B------:R-:W-:Y:S01]  /*1650*/  FFMA R32, R38.reuse, R30, R57 ;  /* 0x0000001e26207223 */ /* 0x040fe20000000039 */
[----:B------:R-:W-:Y:S01]  /*1660*/  FFMA R38, R38, R34, R37 ;  /* 0x0000002226267223 */ /* 0x000fe20000000025 */
[-C--:B------:R-:W-:Y:S01]  /*1670*/  FFMA R28, R42, R30.reuse, R59 ;  /* 0x0000001e2a1c7223 */ /* 0x080fe2000000003b */
[----:B------:R-:W4:Y:S01]  /*1680*/  LDS.128 R44, [R85+0x10] ;  /* 0x00001000552c7984 */ /* 0x000f220000000c00 */
[C---:B------:R-:W-:Y:S01]  /*1690*/  FFMA R57, R39.reuse, R31, R32 ;  /* 0x0000001f27397223 */ /* 0x040fe20000000020 */
[----:B------:R-:W-:Y:S01]  /*16a0*/  FFMA R59, R39, R35, R38 ;  /* 0x00000023273b7223 */ /* 0x000fe20000000026 */
[----:B------:R-:W-:Y:S01]  /*16b0*/  FFMA R39, R43, R31, R28 ;  /* 0x0000001f2b277223 */ /* 0x000fe2000000001c */
[----:B------:R-:W-:Y:S01]  /*16c0*/  FFMA R30, R50, R30, R29 ;  /* 0x0000001e321e7223 */ /* 0x000fe2000000001d */
[-C--:B------:R-:W-:Y:S01]  /*16d0*/  FFMA R42, R42, R34.reuse, R41 ;  /* 0x000000222a2a7223 */ /* 0x080fe20000000029 */
[----:B------:R-:W-:-:S02]  /*16e0*/  FFMA R34, R50, R34, R33 ;  /* 0x0000002232227223 */ /* 0x000fc40000000021 */
[----:B------:R-:W-:Y:S01]  /*16f0*/  FFMA R41, R51, R31, R30 ;  /* 0x0000001f33297223 */ /* 0x000fe2000000001e */
[-C--:B------:R-:W-:Y:S01]  /*1700*/  FFMA R43, R43, R35.reuse, R42 ;  /* 0x000000232b2b7223 */ /* 0x080fe2000000002a */
[----:B------:R-:W-:Y:S02]  /*1710*/  FFMA R37, R51, R35, R34 ;  /* 0x0000002333257223 */ /* 0x000fe40000000022 */
[----:B------:R-:W-:Y:S01]  /*1720*/  LDS.128 R32, [R94+0x220] ;  /* 0x000220005e207984 */ /* 0x000fe20000000c00 */
[----:B-1----:R-:W-:-:S03]  /*1730*/  FFMA R28, R52, R12, R49 ;  /* 0x0000000c341c7223 */ /* 0x002fc60000000031 */
[----:B------:R-:W-:Y:S01]  /*1740*/  LDS.128 R48, [R85+0x220] ;  /* 0x0002200055307984 */ /* 0x000fe20000000c00 */
[C---:B------:R-:W-:Y:S01]  /*1750*/  FFMA R29, R53.reuse, R13, R28 ;  /* 0x0000000d351d7223 */ /* 0x040fe2000000001c */
[----:B--2---:R-:W-:Y:S01]  /*1760*/  FFMA R52, R52, R16, R95 ;  /* 0x0000001034347223 */ /* 0x004fe2000000005f */
[C---:B---3--:R-:W-:Y:S01]  /*1770*/  FFMA R30, R20.reuse, R12, R57 ;  /* 0x0000000c141e7223 */ /* 0x048fe20000000039 */
[----:B------:R-:W-:Y:S01]  /*1780*/  FFMA R28, R20, R16, R59 ;  /* 0x00000010141c7223 */ /* 0x000fe2000000003b */
[----:B------:R-:W-:Y:S01]  /*1790*/  FFMA R20, R54, R14, R29 ;  /* 0x0000000e36147223 */ /* 0x000fe2000000001d */
[----:B------:R-:W-:Y:S01]  /*17a0*/  FFMA R53, R53, R17, R52 ;  /* 0x0000001135357223 */ /* 0x000fe20000000034 */
[C---:B------:R-:W-:Y:S01]  /*17b0*/  FFMA R57, R21.reuse, R13, R30 ;  /* 0x0000000d15397223 */ /* 0x040fe2000000001e */
[C---:B----4-:R-:W-:Y:S01]  /*17c0*/  FFMA R36, R24.reuse, R16, R43 ;  /* 0x0000001018247223 */ /* 0x050fe2000000002b */
[----:B------:R-:W-:Y:S01]  /*17d0*/  FFMA R21, R21, R17, R28 ;  /* 0x0000001115157223 */ /* 0x000fe2000000001c */
[----:B------:R-:W-:Y:S01]  /*17e0*/  FFMA R24, R24, R12, R39 ;  /* 0x0000000c18187223 */ /* 0x000fe20000000027 */
[----:B------:R-:W1:Y:S01]  /*17f0*/  LDS.128 R28, [R94+0x20] ;  /* 0x000020005e1c7984 */ /* 0x000e620000000c00 */
[C---:B------:R-:W-:Y:S01]  /*1800*/  FFMA R16, R44.reuse, R16, R37 ;  /* 0x000000102c107223 */ /* 0x040fe20000000025 */
[----:B------:R-:W-:Y:S01]  /*1810*/  FFMA R12, R44, R12, R41 ;  /* 0x0000000c2c0c7223 */ /* 0x000fe20000000029 */
[C---:B------:R-:W-:Y:S01]  /*1820*/  FFMA R59, R25.reuse, R13, R24 ;  /* 0x0000000d193b7223 */ /* 0x040fe20000000018 */
[-C--:B------:R-:W-:Y:S01]  /*1830*/  FFMA R25, R25, R17.reuse, R36 ;  /* 0x0000001119197223 */ /* 0x080fe20000000024 */
[----:B------:R-:W-:Y:S01]  /*1840*/  FFMA R54, R54, R18, R53 ;  /* 0x0000001236367223 */ /* 0x000fe20000000035 */
[----:B------:R-:W2:Y:S01]  /*1850*/  LDS.128 R36, [R85+0x2020] ;  /* 0x0020200055247984 */ /* 0x000ea20000000c00 */
[C---:B------:R-:W-:Y:S01]  /*1860*/  FFMA R17, R45.reuse, R17, R16 ;  /* 0x000000112d117223 */ /* 0x040fe20000000010 */
[----:B------:R-:W-:Y:S01]  /*1870*/  FFMA R13, R45, R13, R12 ;  /* 0x0000000d2d0d7223 */ /* 0x000fe2000000000c */
[C---:B------:R-:W-:Y:S01]  /*1880*/  FFMA R45, R55.reuse, R15, R20 ;  /* 0x0000000f372d7223 */ /* 0x040fe20000000014 */
[----:B------:R-:W3:Y:S01]  /*1890*/  LDS.128 R40, [R85+0x2220] ;  /* 0x0022200055287984 */ /* 0x000ee20000000c00 */
[----:B------:R-:W-:Y:S01]  /*18a0*/  FFMA R95, R55, R19, R54 ;  /* 0x00000013375f7223 */ /* 0x000fe20000000036 */
[C---:B------:R-:W-:Y:S01]  /*18b0*/  FFMA R16, R22.reuse, R14, R57 ;  /* 0x0000000e16107223 */ /* 0x040fe20000000039 */
[----:B------:R-:W-:Y:S01]  /*18c0*/  FFMA R22, R22, R18, R21 ;  /* 0x0000001216167223 */ /* 0x000fe20000000015 */
[----:B------:R-:W4:Y:S01]  /*18d0*/  LDS.128 R52, [R85+0x20] ;  /* 0x0000200055347984 */ /* 0x000f220000000c00 */
[-C--:B------:R-:W-:Y:S01]  /*18e0*/  FFMA R12, R26, R14.reuse, R59 ;  /* 0x0000000e1a0c7223 */ /* 0x080fe2000000003b */
[C---:B------:R-:W-:Y:S01]  /*18f0*/  FFMA R57, R23.reuse, R15, R16 ;  /* 0x0000000f17397223 */ /* 0x040fe20000000010 */
[----:B------:R-:W-:Y:S01]  /*1900*/  FFMA R59, R23, R19, R22 ;  /* 0x00000013173b7223 */ /* 0x000fe20000000016 */
[----:B------:R-:W-:Y:S01]  /*1910*/  FFMA R14, R46, R14, R13 ;  /* 0x0000000e2e0e7223 */ /* 0x000fe2000000000d */
[-C--:B------:R-:W-:Y:S01]  /*1920*/  FFMA R23, R27, R15.reuse, R12 ;  /* 0x0000000f1b177223 */ /* 0x080fe2000000000c */
[-C--:B------:R-:W-:Y:S01]  /*1930*/  FFMA R26, R26, R18.reuse, R25 ;  /* 0x000000121a1a7223 */ /* 0x080fe20000000019 */
[----:B------:R-:W-:Y:S01]  /*1940*/  FFMA R18, R46, R18, R17 ;  /* 0x000000122e127223 */ /* 0x000fe20000000011 */
[----:B------:R-:W-:-:S02]  /*1950*/  FFMA R25, R47, R15, R14 ;  /* 0x0000000f2f197223 */ /* 0x000fc4000000000e */
[-C--:B------:R-:W-:Y:S01]  /*1960*/  FFMA R27, R27, R19.reuse, R26 ;  /* 0x000000131b1b7223 */ /* 0x080fe2000000001a */
[----:B------:R-:W-:Y:S02]  /*1970*/  FFMA R21, R47, R19, R18 ;  /* 0x000000132f157223 */ /* 0x000fe40000000012 */
[----:B------:R-:W-:Y:S01]  /*1980*/  LDS.128 R16, [R94+0x230] ;  /* 0x000230005e107984 */ /* 0x000fe20000000c00 */
[C---:B-1----:R-:W-:Y:S01]  /*1990*/  FFMA R12, R48.reuse, R28, R45 ;  /* 0x0000001c300c7223 */ /* 0x042fe2000000002d */
[----:B------:R-:W-:Y:S02]  /*19a0*/  FFMA R48, R48, R32, R95 ;  /* 0x0000002030307223 */ /* 0x000fe4000000005f */
[----:B------:R-:W-:Y:S01]  /*19b0*/  LDS.128 R44, [R85+0x230] ;  /* 0x00023000552c7984 */ /* 0x000fe20000000c00 */
[C---:B------:R-:W-:Y:S01]  /*19c0*/  FFMA R13, R49.reuse, R29, R12 ;  /* 0x0000001d310d7223 */ /* 0x040fe2000000000c */
[----:B------:R-:W-:Y:S01]  /*19d0*/  FFMA R49, R49, R33, R48 ;  /* 0x0000002131317223 */ /* 0x000fe20000000030 */
[C---:B--2---:R-:W-:Y:S01]  /*19e0*/  FFMA R14, R36.reuse, R28, R57 ;  /* 0x0000001c240e7223 */ /* 0x044fe20000000039 */
[----:B------:R-:W-:Y:S01]  /*19f0*/  FFMA R12, R36, R32, R59 ;  /* 0x00000020240c7223 */ /* 0x000fe2000000003b */
[C---:B------:R-:W-:Y:S01]  /*1a00*/  FFMA R36, R50.reuse, R30, R13 ;  /* 0x0000001e32247223 */ /* 0x040fe2000000000d */
[----:B------:R-:W-:Y:S01]  /*1a10*/  FFMA R50, R50, R34, R49 ;  /* 0x0000002232327223 */ /* 0x000fe20000000031 */
[C---:B------:R-:W-:Y:S01]  /*1a20*/  FFMA R57, R37.reuse, R29, R14 ;  /* 0x0000001d25397223 */ /* 0x040fe2000000000e */
[C---:B---3--:R-:W-:Y:S01]  /*1a30*/  FFMA R20, R40.reuse, R32, R27 ;  /* 0x0000002028147223 */ /* 0x048fe2000000001b */
[----:B------:R-:W-:Y:S01]  /*1a40*/  FFMA R37, R37, R33, R12 ;  /* 0x0000002125257223 */ /* 0x000fe2000000000c */
[----:B------:R-:W-:Y:S01]  /*1a50*/  FFMA R40, R40, R28, R23 ;  /* 0x0000001c28287223 */ /* 0x000fe20000000017 */
[----:B------:R-:W1:Y:S01]  /*1a60*/  LDS.128 R12, [R94+0x30] ;  /* 0x000030005e0c7984 */ /* 0x000e620000000c00 */
[C---:B----4-:R-:W-:Y:S01]  /*1a70*/  FFMA R32, R52.reuse, R32, R21 ;  /* 0x0000002034207223 */ /* 0x050fe20000000015 */
[----:B------:R-:W-:Y:S01]  /*1a80*/  FFMA R28, R52, R28, R25 ;  /* 0x0000001c341c7223 */ /* 0x000fe20000000019 */
[C---:B------:R-:W-:Y:S01]  /*1a90*/  FFMA R59, R41.reuse, R29, R40 ;  /* 0x0000001d293b7223 */ /* 0x040fe20000000028 */
[-C--:B------:R-:W-:Y:S01]  /*1aa0*/  FFMA R41, R41, R33.reuse, R20 ;  /* 0x0000002129297223 */ /* 0x080fe20000000014 */
        /* <DEDUP_REMOVED lines=21> */
[-C--:B------:R-:W-:Y:S02]  /*1c00*/  FFMA R44, R44, R16.reuse, R95 ;  /* 0x000000102c2c7223 */ /* 0x080fe4000000005f */
[----:B------:R-:W-:Y:S01]  /*1c10*/  LDS.128 R52, [R85+0x240] ;  /* 0x0002400055347984 */ /* 0x000fe20000000c00 */
[C---:B------:R-:W-:Y:S01]  /*1c20*/  FFMA R29, R45.reuse, R13, R28 ;  /* 0x0000000d2d1d7223 */ /* 0x040fe2000000001c */
[C---:B--2---:R-:W-:Y:S01]  /*1c30*/  FFMA R36, R24.reuse, R16, R43 ;  /* 0x0000001018247223 */ /* 0x044fe2000000002b */
[-C--:B------:R-:W-:Y:S01]  /*1c40*/  FFMA R24, R24, R12.reuse, R39 ;  /* 0x0000000c18187223 */ /* 0x080fe20000000027 */
[----:B------:R-:W-:Y:S01]  /*1c50*/  FFMA R45, R45, R17, R44 ;  /* 0x000000112d2d7223 */ /* 0x000fe2000000002c */
[C---:B---3--:R-:W-:Y:S01]  /*1c60*/  FFMA R30, R20.reuse, R12, R57 ;  /* 0x0000000c141e7223 */ /* 0x048fe20000000039 */
[----:B------:R-:W-:Y:S01]  /*1c70*/  FFMA R28, R20, R16, R59 ;  /* 0x00000010141c7223 */ /* 0x000fe2000000003b */
[----:B------:R-:W-:Y:S01]  /*1c80*/  FFMA R20, R46, R14, R29 ;  /* 0x0000000e2e147223 */ /* 0x000fe2000000001d */
[-C--:B------:R-:W-:Y:S01]  /*1c90*/  FFMA R59, R25, R13.reuse, R24 ;  /* 0x0000000d193b7223 */ /* 0x080fe20000000018 */
[C---:B------:R-:W-:Y:S01]  /*1ca0*/  FFMA R57, R21.reuse, R13, R30 ;  /* 0x0000000d15397223 */ /* 0x040fe2000000001e */
[-C--:B------:R-:W-:Y:S01]  /*1cb0*/  FFMA R21, R21, R17.reuse, R28 ;  /* 0x0000001115157223 */ /* 0x080fe2000000001c */
[-C--:B------:R-:W-:Y:S01]  /*1cc0*/  FFMA R25, R25, R17.reuse, R36 ;  /* 0x0000001119197223 */ /* 0x080fe20000000024 */
[----:B------:R-:W1:Y:S01]  /*1cd0*/  LDS.128 R28, [R94+0x40] ;  /* 0x000040005e1c7984 */ /* 0x000e620000000c00 */
[C---:B----4-:R-:W-:Y:S01]  /*1ce0*/  FFMA R16, R48.reuse, R16, R37 ;  /* 0x0000001030107223 */ /* 0x050fe20000000025 */
[----:B------:R-:W-:Y:S01]  /*1cf0*/  FFMA R12, R48, R12, R41 ;  /* 0x0000000c300c7223 */ /* 0x000fe20000000029 */
        /* <DEDUP_REMOVED lines=25> */
[C---:B--2---:R-:W-:Y:S01]  /*1e90*/  FFMA R14, R36.reuse, R28, R57 ;  /* 0x0000001c240e7223 */ /* 0x044fe20000000039 */
[-C--:B------:R-:W-:Y:S01]  /*1ea0*/  FFMA R12, R36, R32.reuse, R59 ;  /* 0x00000020240c7223 */ /* 0x080fe2000000003b */
[----:B------:R-:W-:Y:S01]  /*1eb0*/  FFMA R53, R53, R33, R52 ;  /* 0x0000002135357223 */ /* 0x000fe20000000034 */
[----:B---3--:R-:W-:Y:S01]  /*1ec0*/  FFMA R20, R40, R32, R27 ;  /* 0x0000002028147223 */ /* 0x008fe2000000001b */
[C---:B------:R-:W-:Y:S01]  /*1ed0*/  FFMA R57, R37.reuse, R29, R14 ;  /* 0x0000001d25397223 */ /* 0x040fe2000000000e */
[----:B------:R-:W-:Y:S01]  /*1ee0*/  FFMA R36, R54, R30, R13 ;  /* 0x0000001e36247223 */ /* 0x000fe2000000000d */
[----:B------:R-:W-:Y:S01]  /*1ef0*/  FFMA R37, R37, R33, R12 ;  /* 0x0000002125257223 */ /* 0x000fe2000000000c */
[----:B------:R-:W-:Y:S01]  /*1f00*/  FFMA R40, R40, R28, R23 ;  /* 0x0000001c28287223 */ /* 0x000fe20000000017 */
[----:B------:R-:W1:Y:S01]  /*1f10*/  LDS.128 R12, [R94+0x50] ;  /* 0x000050005e0c7984 */ /* 0x000e620000000c00 */
[C---:B----4-:R-:W-:Y:S01]  /*1f20*/  FFMA R32, R44.reuse, R32, R21 ;  /* 0x000000202c207223 */ /* 0x050fe20000000015 */
        /* <DEDUP_REMOVED lines=694> */
[-C--:B------:R-:W-:Y:S01]  /*4a90*/  FFMA R28, R42, R30.reuse, R59 ;  /* 0x0000001e2a1c7223 */ /* 0x080fe2000000003b */
[C---:B------:R-:W-:Y:S01]  /*4aa0*/  FFMA R32, R38.reuse, R30, R57 ;  /* 0x0000001e26207223 */ /* 0x040fe20000000039 */
[----:B------:R-:W4:Y:S01]  /*4ab0*/  LDS.128 R52, [R85+0x170] ;  /* 0x0001700055347984 */ /* 0x000f220000000c00 */
[-C--:B------:R-:W-:Y:S01]  /*4ac0*/  FFMA R38, R38, R34.reuse, R37 ;  /* 0x0000002226267223 */ /* 0x080fe20000000025 */
[-C--:B------:R-:W-:Y:S01]  /*4ad0*/  FFMA R42, R42, R34.reuse, R41 ;  /* 0x000000222a2a7223 */ /* 0x080fe20000000029 */
[-C--:B------:R-:W-:Y:S01]  /*4ae0*/  FFMA R37, R43, R31.reuse, R28 ;  /* 0x0000001f2b257223 */ /* 0x080fe2000000001c */
[C---:B------:R-:W-:Y:S01]  /*4af0*/  FFMA R34, R46.reuse, R34, R33 ;  /* 0x000000222e227223 */ /* 0x040fe20000000021 */
[C---:B------:R-:W-:Y:S01]  /*4b00*/  FFMA R57, R39.reuse, R31, R32 ;  /* 0x0000001f27397223 */ /* 0x040fe20000000020 */
[----:B------:R-:W-:Y:S01]  /*4b10*/  FFMA R30, R46, R30, R29 ;  /* 0x0000001e2e1e7223 */ /* 0x000fe2000000001d */
[-C--:B------:R-:W-:Y:S01]  /*4b20*/  FFMA R39, R39, R35.reuse, R38 ;  /* 0x0000002327277223 */ /* 0x080fe20000000026 */
[-C--:B------:R-:W-:Y:S01]  /*4b30*/  FFMA R41, R47, R35.reuse, R34 ;  /* 0x000000232f297223 */ /* 0x080fe20000000022 */
[----:B------:R-:W-:Y:S01]  /*4b40*/  FFMA R43, R43, R35, R42 ;  /* 0x000000232b2b7223 */ /* 0x000fe2000000002a */
[----:B------:R-:W-:Y:S01]  /*4b50*/  FFMA R47, R47, R31, R30 ;  /* 0x0000001f2f2f7223 */ /* 0x000fe2000000001e */
[----:B------:R-:W-:Y:S01]  /*4b60*/  LDS.128 R32, [R85+0x380] ;  /* 0x0003800055207984 */ /* 0x000fe20000000c00 */
[C---:B-1----:R-:W-:Y:S01]  /*4b70*/  FFMA R28, R48.reuse, R12, R45 ;  /* 0x0000000c301c7223 */ /* 0x042fe2000000002d */
[----:B------:R-:W-:-:S03]  /*4b80*/  FFMA R48, R48, R16, R95 ;  /* 0x0000001030307223 */ /* 0x000fc6000000005f */
        /* <DEDUP_REMOVED lines=25> */
[C---:B------:R-:W-:Y:S01]  /*4d20*/  FFMA R57, R23.reuse, R15, R16 ;  /* 0x0000000f17397223 */ /* 0x040fe20000000010 */
[----:B------:R-:W-:Y:S01]  /*4d30*/  FFMA R59, R23, R19, R22 ;  /* 0x00000013173b7223 */ /* 0x000fe20000000016 */
[----:B------:R-:W4:Y:S01]  /*4d40*/  LDS.128 R48, [R85+0x180] ;  /* 0x0001800055307984 */ /* 0x000f220000000c00 */
[----:B------:R-:W-:Y:S01]  /*4d50*/  FFMA R23, R27, R15, R12 ;  /* 0x0000000f1b177223 */ /* 0x000fe2000000000c */
[----:B------:R-:W-:Y:S01]  /*4d60*/  FFMA R26, R26, R18, R25 ;  /* 0x000000121a1a7223 */ /* 0x000fe20000000019 */
[C---:B------:R-:W-:Y:S01]  /*4d70*/  FFMA R14, R54.reuse, R14, R13 ;  /* 0x0000000e360e7223 */ /* 0x040fe2000000000d */
[----:B------:R-:W-:-:S02]  /*4d80*/  FFMA R18, R54, R18, R17 ;  /* 0x0000001236127223 */ /* 0x000fc40000000011 */
[----:B------:R-:W-:Y:S01]  /*4d90*/  FFMA R27, R27, R19, R26 ;  /* 0x000000131b1b7223 */ /* 0x000fe2000000001a */
[C---:B------:R-:W-:Y:S01]  /*4da0*/  FFMA R25, R55.reuse, R15, R14 ;  /* 0x0000000f37197223 */ /* 0x040fe2000000000e */
[----:B------:R-:W-:Y:S02]  /*4db0*/  FFMA R21, R55, R19, R18 ;  /* 0x0000001337157223 */ /* 0x000fe40000000012 */
[----:B------:R-:W-:Y:S01]  /*4dc0*/  LDS.128 R16, [R94+0x390] ;  /* 0x000390005e107984 */ /* 0x000fe20000000c00 */
[----:B-1----:R-:W-:-:S03]  /*4dd0*/  FFMA R12, R32, R28, R53 ;  /* 0x0000001c200c7223 */ /* 0x002fc60000000035 */
[----:B------:R-:W-:Y:S01]  /*4de0*/  LDS.128 R52, [R85+0x390] ;  /* 0x0003900055347984 */ /* 0x000fe20000000c00 */
[----:B------:R-:W-:Y:S01]  /*4df0*/  FFMA R13, R33, R29, R12 ;  /* 0x0000001d210d7223 */ /* 0x000fe2000000000c */
[----:B--2---:R-:W-:Y:S01]  /*4e00*/  FFMA R32, R32, R36, R95 ;  /* 0x0000002420207223 */ /* 0x004fe2000000005f */
[----:B---3--:R-:W-:-:S03]  /*4e10*/  FFMA R12, R40, R28, R57 ;  /* 0x0000001c280c7223 */ /* 0x008fc60000000039 */
[----:B------:R-:W-:Y:S01]  /*4e20*/  FFMA R33, R33, R37, R32 ;  /* 0x0000002521217223 */ /* 0x000fe20000000020 */
[----:B------:R-:W-:Y:S01]  /*4e30*/  FFMA R32, R34, R30, R13 ;  /* 0x0000001e22207223 */ /* 0x000fe2000000000d */
[-C--:B------:R-:W-:Y:S01]  /*4e40*/  FFMA R40, R40, R36.reuse, R59 ;  /* 0x0000002428287223 */ /* 0x080fe2000000003b */
[C---:B----4-:R-:W-:Y:S01]  /*4e50*/  FFMA R20, R44.reuse, R36, R27 ;  /* 0x000000242c147223 */ /* 0x050fe2000000001b */
[-C--:B------:R-:W-:Y:S01]  /*4e60*/  FFMA R57, R41, R29.reuse, R12 ;  /* 0x0000001d29397223 */ /* 0x080fe2000000000c */
        /* <DEDUP_REMOVED lines=8> */
[-C--:B------:R-:W-:Y:S01]  /*4ef0*/  FFMA R41, R41, R37.reuse, R40 ;  /* 0x0000002529297223 */ /* 0x080fe20000000028 */
[C---:B------:R-:W-:Y:S01]  /*4f00*/  FFMA R37, R49.reuse, R37, R36 ;  /* 0x0000002531257223 */ /* 0x040fe20000000024 */
[----:B------:R-:W-:Y:S01]  /*4f10*/  FFMA R29, R49, R29, R28 ;  /* 0x0000001d311d7223 */ /* 0x000fe2000000001c */
[----:B------:R-:W3:Y:S01]  /*4f20*/  LDS.128 R24, [R85+0x2390] ;  /* 0x0023900055187984 */ /* 0x000ee20000000c00 */
[C---:B------:R-:W-:Y:S01]  /*4f30*/  FFMA R49, R35.reuse, R31, R32 ;  /* 0x0000001f23317223 */ /* 0x040fe20000000020 */
[----:B------:R-:W-:Y:S01]  /*4f40*/  FFMA R95, R35, R39, R34 ;  /* 0x00000027235f7223 */ /* 0x000fe20000000022 */
[-C--:B------:R-:W-:Y:S01]  /*4f50*/  FFMA R28, R46, R30.reuse, R59 ;  /* 0x0000001e2e1c7223 */ /* 0x080fe2000000003b */
[----:B------:R-:W4:Y:S01]  /*4f60*/  LDS.128 R32, [R85+0x190] ;  /* 0x0001900055207984 */ /* 0x000f220000000c00 */
[C---:B------:R-:W-:Y:S01]  /*4f70*/  FFMA R36, R42.reuse, R30, R57 ;  /* 0x0000001e2a247223 */ /* 0x040fe20000000039 */
        /* <DEDUP_REMOVED lines=57> */
[-C--:B------:R-:W-:Y:S01]  /*5310*/  FFMA R57, R45, R37.reuse, R12 ;  /* 0x000000252d397223 */ /* 0x080fe2000000000c */
[C---:B----4-:R-:W-:Y:S01]  /*5320*/  FFMA R20, R48.reuse, R40, R27 ;  /* 0x0000002830147223 */ /* 0x050fe2000000001b */
[----:B------:R-:W-:Y:S01]  /*5330*/  FFMA R48, R48, R36, R23 ;  /* 0x0000002430307223 */ /* 0x000fe20000000017 */
[----:B------:R-:W1:Y:S01]  /*5340*/  LDS.128 R12, [R94+0x1b0] ;  /* 0x0001b0005e0c7984 */ /* 0x000e620000000c00 */
[----:B------:R-:W-:Y:S01]  /*5350*/  FFMA R40, R52, R40, R21 ;  /* 0x0000002834287223 */ /* 0x000fe20000000015 */
        /* <DEDUP_REMOVED lines=14> */
[----:B------:R-:W-:Y:S01]  /*5440*/  FFMA R46, R46, R42, R45 ;  /* 0x0000002a2e2e7223 */ /* 0x000fe2000000002d */
[-C--:B------:R-:W-:Y:S01]  /*5450*/  FFMA R45, R51, R39.reuse, R36 ;  /* 0x00000027332d7223 */ /* 0x080fe20000000024 */
[----:B------:R-:W-:Y:S01]  /*5460*/  FFMA R38, R54, R38, R37 ;  /* 0x0000002636267223 */ /* 0x000fe20000000025 */
[C---:B------:R-:W-:Y:S01]  /*5470*/  FFMA R57, R47.reuse, R39, R40 ;  /* 0x000000272f397223 */ /* 0x040fe20000000028 */
[----:B------:R-:W-:Y:S01]  /*5480*/  FFMA R47, R47, R43, R46 ;  /* 0x0000002b2f2f7223 */ /* 0x000fe2000000002e */
[-C--:B------:R-:W-:Y:S01]  /*5490*/  FFMA R50, R50, R42.reuse, R49 ;  /* 0x0000002a32327223 */ /* 0x080fe20000000031 */
[----:B------:R-:W-:-:S03]  /*54a0*/  FFMA R42, R54, R42, R41 ;  /* 0x0000002a362a7223 */ /* 0x000fc60000000029 */
[-C--:B------:R-:W-:Y:S01]  /*54b0*/  FFMA R51, R51, R43.reuse, R50 ;  /* 0x0000002b33337223 */ /* 0x080fe20000000032 */
[C---:B------:R-:W-:Y:S01]  /*54c0*/  FFMA R49, R55.reuse, R43, R42 ;  /* 0x0000002b37317223 */ /* 0x040fe2000000002a */
        /* <DEDUP_REMOVED lines=11> */
[----:B------:R-:W-:Y:S01]  /*5580*/  FFMA R21, R21, R17, R32 ;  /* 0x0000001115157223 */ /* 0x000fe20000000020 */
[C---:B---3--:R-:W-:Y:S01]  /*5590*/  FFMA R32, R24.reuse, R16, R51 ;  /* 0x0000001018207223 */ /* 0x048fe20000000033 */
[----:B------:R-:W-:Y:S01]  /*55a0*/  FFMA R24, R24, R12, R45 ;  /* 0x0000000c18187223 */ /* 0x000fe2000000002d */
[----:B------:R-:W1:Y:S01]  /*55b0*/  LDS.128 R36, [R85+0x3c0] ;  /* 0x0003c00055247984 */ /* 0x000e620000000c00 */
[C---:B----4-:R-:W-:Y:S01]  /*55c0*/  FFMA R16, R28.reuse, R16, R49 ;  /* 0x000000101c107223 */ /* 0x050fe20000000031 */
[----:B------:R-:W-:Y:S01]  /*55d0*/  FFMA R12, R28, R12, R55 ;  /* 0x0000000c1c0c7223 */ /* 0x000fe20000000037 */
[C---:B------:R-:W-:Y:S01]  /*55e0*/  FFMA R95, R25.reuse, R13, R24 ;  /* 0x0000000d195f7223 */ /* 0x040fe20000000018 */
[----:B------:R-:W2:Y:S01]  /*55f0*/  LDS.128 R44, [R94+0x3c0] ;  /* 0x0003c0005e2c7984 */ /* 0x000ea20000000c00 */
[----:B------:R-:W-:Y:S01]  /*5600*/  FFMA R25, R25, R17, R32 ;  /* 0x0000001119197223 */ /* 0x000fe20000000020 */
[C---:B------:R-:W-:Y:S01]  /*5610*/  FFMA R13, R29.reuse, R13, R12 ;  /* 0x0000000d1d0d7223 */ /* 0x040fe2000000000c */
[----:B------:R-:W-:Y:S01]  /*5620*/  FFMA R17, R29, R17, R16 ;  /* 0x000000111d117223 */ /* 0x000fe20000000010 */
[----:B------:R-:W3:Y:S01]  /*5630*/  LDS.128 R48, [R85+0x21c0] ;  /* 0x0021c00055307984 */ /* 0x000ee20000000c00 */
[-C--:B------:R-:W-:Y:S01]  /*5640*/  FFMA R12, R26, R14.reuse, R95 ;  /* 0x0000000e1a0c7223 */ /* 0x080fe2000000005f */
[C---:B------:R-:W-:Y:S01]  /*5650*/  FFMA R29, R35.reuse, R15, R20 ;  /* 0x0000000f231d7223 */ /* 0x040fe20000000014 */
[----:B------:R-:W-:Y:S01]  /*5660*/  FFMA R35, R35, R19, R34 ;  /* 0x0000001323237223 */ /* 0x000fe20000000022 */
[----:B------:R-:W4:Y:S01]  /*5670*/  LDS.128 R52, [R85+0x23c0] ;  /* 0x0023c00055347984 */ /* 0x000f220000000c00 */
[C---:B------:R-:W-:Y:S01]  /*5680*/  FFMA R16, R22.reuse, R14, R33 ;  /* 0x0000000e16107223 */ /* 0x040fe20000000021 */
[-C--:B------:R-:W-:Y:S01]  /*5690*/  FFMA R22, R22, R18.reuse, R21 ;  /* 0x0000001216167223 */ /* 0x080fe20000000015 */
[-C--:B------:R-:W-:Y:S01]  /*56a0*/  FFMA R21, R27, R15.reuse, R12 ;  /* 0x0000000f1b157223 */ /* 0x080fe2000000000c */
[----:B------:R-:W4:Y:S01]  /*56b0*/  LDS.128 R56, [R85+0x1c0] ;  /* 0x0001c00055387984 */ /* 0x000f220000000c00 */
[C---:B------:R-:W-:Y:S01]  /*56c0*/  FFMA R33, R23.reuse, R15, R16 ;  /* 0x0000000f17217223 */ /* 0x040fe20000000010 */
[----:B------:R-:W-:Y:S01]  /*56d0*/  FFMA R26, R26, R18, R25 ;  /* 0x000000121a1a7223 */ /* 0x000fe20000000019 */
[C---:B------:R-:W-:Y:S01]  /*56e0*/  FFMA R14, R30.reuse, R14, R13 ;  /* 0x0000000e1e0e7223 */ /* 0x040fe2000000000d */
[----:B------:R-:W-:Y:S01]  /*56f0*/  FFMA R18, R30, R18, R17 ;  /* 0x000000121e127223 */ /* 0x000fe20000000011 */
[-C--:B------:R-:W-:Y:S01]  /*5700*/  FFMA R23, R23, R19.reuse, R22 ;  /* 0x0000001317177223 */ /* 0x080fe20000000016 */
[----:B------:R-:W-:-:S02]  /*5710*/  FFMA R27, R27, R19, R26 ;  /* 0x000000131b1b7223 */ /* 0x000fc4000000001a */
[C---:B------:R-:W-:Y:S01]  /*5720*/  FFMA R25, R31.reuse, R19, R18 ;  /* 0x000000131f197223 */ /* 0x040fe20000000012 */
[----:B------:R-:W-:Y:S01]  /*5730*/  FFMA R31, R31, R15, R14 ;  /* 0x0000000f1f1f7223 */ /* 0x000fe2000000000e */
[----:B------:R-:W-:Y:S01]  /*5740*/  LDS.128 R16, [R94+0x1d0] ;  /* 0x0001d0005e107984 */ /* 0x000fe20000000c00 */
[C---:B-1----:R-:W-:Y:S01]  /*5750*/  FFMA R12, R36.reuse, R40, R29 ;  /* 0x00000028240c7223 */ /* 0x042fe2000000001d */
[----:B--2---:R-:W-:-:S03]  /*5760*/  FFMA R36, R36, R44, R35 ;  /* 0x0000002c24247223 */ /* 0x004fc60000000023 */
[C---:B------:R-:W-:Y:S01]  /*5770*/  FFMA R13, R37.reuse, R41, R12 ;  /* 0x00000029250d7223 */ /* 0x040fe2000000000c */
[----:B------:R-:W-:Y:S01]  /*5780*/  FFMA R37, R37, R45, R36 ;  /* 0x0000002d25257223 */ /* 0x000fe20000000024 */
[----:B---3--:R-:W-:Y:S02]  /*5790*/  FFMA R12, R48, R40, R33 ;  /* 0x00000028300c7223 */ /* 0x008fe40000000021 */
[----:B------:R-:W-:Y:S01]  /*57a0*/  FFMA R36, R38, R42, R13 ;  /* 0x0000002a26247223 */ /* 0x000fe2000000000d */
[----:B------:R-:W-:Y:S01]  /*57b0*/  FFMA R48, R48, R44, R23 ;  /* 0x0000002c30307223 */ /* 0x000fe20000000017 */
[----:B------:R-:W-:Y:S01]  /*57c0*/  FFMA R38, R38, R46, R37 ;  /* 0x0000002e26267223 */ /* 0x000fe20000000025 */
[-C--:B------:R-:W-:Y:S01]  /*57d0*/  FFMA R37, R49, R41.reuse, R12 ;  /* 0x0000002931257223 */ /* 0x080fe2000000000c */
[C---:B----4-:R-:W-:Y:S01]  /*57e0*/  FFMA R24, R52.reuse, R44, R27 ;  /* 0x0000002c34187223 */ /* 0x050fe2000000001b */
[----:B------:R-:W-:Y:S01]  /*57f0*/  FFMA R52, R52, R40, R21 ;  /* 0x0000002834347223 */ /* 0x000fe20000000015 */
[----:B------:R-:W1:Y:S01]  /*5800*/  LDS.128 R12, [R85+0x3d0] ;  /* 0x0003d000550c7984 */ /* 0x000e620000000c00 */
[C---:B------:R-:W-:Y:S01]  /*5810*/  FFMA R44, R56.reuse, R44, R25 ;  /* 0x0000002c382c7223 */ /* 0x040fe20000000019 */
[----:B------:R-:W-:Y:S01]  /*5820*/  FFMA R40, R56, R40, R31 ;  /* 0x0000002838287223 */ /* 0x000fe2000000001f */
[C---:B------:R-:W-:Y:S01]  /*5830*/  FFMA R95, R53.reuse, R41, R52 ;  /* 0x00000029355f7223 */ /* 0x040fe20000000034 */
[----:B------:R-:W2:Y:S01]  /*5840*/  LDS.128 R20, [R94+0x3d0] ;  /* 0x0003d0005e147984 */ /* 0x000ea20000000c00 */
[-C--:B------:R-:W-:Y:S01]  /*5850*/  FFMA R53, R53, R45.reuse, R24 ;  /* 0x0000002d35357223 */ /* 0x080fe20000000018 */
[-C--:B------:R-:W-:Y:S01]  /*5860*/  FFMA R49, R49, R45.reuse, R48 ;  /* 0x0000002d31317223 */ /* 0x080fe20000000030 */
[C---:B------:R-:W-:Y:S01]  /*5870*/  FFMA R45, R57.reuse, R45, R44 ;  /* 0x0000002d392d7223 */ /* 0x040fe2000000002c */
[----:B------:R-:W3:Y:S01]  /*5880*/  LDS.128 R24, [R85+0x21d0] ;  /* 0x0021d00055187984 */ /* 0x000ee20000000c00 */
[----:B------:R-:W-:Y:S01]  /*5890*/  FFMA R41, R57, R41, R40 ;  /* 0x0000002939297223 */ /* 0x000fe20000000028 */
[C---:B------:R-:W-:Y:S01]  /*58a0*/  FFMA R57, R39.reuse, R43, R36 ;  /* 0x0000002b27397223 */ /* 0x040fe20000000024 */
[-C--:B------:R-:W-:Y:S01]  /*58b0*/  FFMA R36, R54, R42.reuse, R95 ;  /* 0x0000002a36247223 */ /* 0x080fe2000000005f */
[----:B------:R-:W4:Y:S01]  /*58c0*/  LDS.128 R28, [R85+0x23d0] ;  /* 0x0023d000551c7984 */ /* 0x000f220000000c00 */
[----:B------:R-:W-:Y:S01]  /*58d0*/  FFMA R39, R39, R47, R38 ;  /* 0x0000002f27277223 */ /* 0x000fe20000000026 */
[C---:B------:R-:W-:Y:S01]  /*58e0*/  FFMA R38, R50.reuse, R42, R37 ;  /* 0x0000002a32267223 */ /* 0x040fe20000000025 */
[-C--:B------:R-:W-:Y:S01]  /*58f0*/  FFMA R50, R50, R46.reuse, R49 ;  /* 0x0000002e32327223 */ /* 0x080fe20000000031 */
[----:B------:R-:W4:Y:S01]  /*5900*/  LDS.128 R32, [R85+0x1d0] ;  /* 0x0001d00055207984 */ /* 0x000f220000000c00 */
[-C--:B------:R-:W-:Y:S01]  /*5910*/  FFMA R37, R55, R43.reuse, R36 ;  /* 0x0000002b37257223 */ /* 0x080fe20000000024 */
[C---:B------:R-:W-:Y:S01]  /*5920*/  FFMA R49, R51.reuse, R43, R38 ;  /* 0x0000002b33317223 */ /* 0x040fe20000000026 */
[----:B------:R-:W-:Y:S01]  /*5930*/  FFMA R54, R54, R46, R53 ;  /* 0x0000002e36367223 */ /* 0x000fe20000000035 */
[-C--:B------:R-:W-:Y:S01]  /*5940*/  FFMA R51, R51, R47.reuse, R50 ;  /* 0x0000002f33337223 */ /* 0x080fe20000000032 */
[C---:B------:R-:W-:Y:S01]  /*5950*/  FFMA R42, R58.reuse, R42, R41 ;  /* 0x0000002a3a2a7223 */ /* 0x040fe20000000029 */
[----:B------:R-:W-:Y:S01]  /*5960*/  FFMA R46, R58, R46, R45 ;  /* 0x0000002e3a2e7223 */ /* 0x000fe2000000002d */
[----:B------:R-:W-:-:S02]  /*5970*/  FFMA R55, R55, R47, R54 ;  /* 0x0000002f37377223 */ /* 0x000fc40000000036 */
[C---:B------:R-:W-:Y:S01]  /*5980*/  FFMA R43, R59.reuse, R43, R42 ;  /* 0x0000002b3b2b7223 */ /* 0x040fe2000000002a */
[----:B------:R-:W-:Y:S01]  /*5990*/  FFMA R47, R59, R47, R46 ;  /* 0x0000002f3b2f7223 */ /* 0x000fe2000000002e */
[C---:B-1----:R-:W-:Y:S02]  /*59a0*/  FFMA R36, R12.reuse, R16, R57 ;  /* 0x000000100c247223 */ /* 0x042fe40000000039 */
[----:B------:R-:W-:Y:S01]  /*59b0*/  LDS.128 R56, [R85+0x1e0] ;  /* 0x0001e00055387984 */ /* 0x000fe20000000c00 */
[----:B--2---:R-:W-:Y:S01]  /*59c0*/  FFMA R12, R12, R20, R39 ;  /* 0x000000140c0c7223 */ /* 0x004fe20000000027 */
[----:B------:R-:W-:-:S03]  /*59d0*/  FFMA R39, R13, R17, R36 ;  /* 0x000000110d277223 */ /* 0x000fc60000000024 */
[----:B------:R-:W-:Y:S01]  /*59e0*/  FFMA R13, R13, R21, R12 ;  /* 0x000000150d0d7223 */ /* 0x000fe2000000000c */
[C---:B---3--:R-:W-:Y:S01]  /*59f0*/  FFMA R36, R24.reuse, R16, R49 ;  /* 0x0000001018247223 */ /* 0x048fe20000000031 */
[----:B------:R-:W-:Y:S01]  /*5a00*/  FFMA R24, R24, R20, R51 ;  /* 0x0000001418187223 */ /* 0x000fe20000000033 */
[C---:B------:R-:W-:Y:S01]  /*5a10*/  FFMA R12, R14.reuse, R18, R39 ;  /* 0x000000120e0c7223 */ /* 0x040fe20000000027 */
[----:B------:R-:W-:Y:S01]  /*5a20*/  FFMA R14, R14, R22, R13 ;  /* 0x000000160e0e7223 */ /* 0x000fe2000000000d */
[C---:B------:R-:W-:Y:S01]  /*5a30*/  FFMA R13, R25.reuse, R17, R36 ;  /* 0x00000011190d7223 */ /* 0x040fe20000000024 */
[----:B------:R-:W-:Y:S01]  /*5a40*/  FFMA R25, R25, R21, R24 ;  /* 0x0000001519197223 */ /* 0x000fe20000000018 */
[C---:B----4-:R-:W-:Y:S01]  /*5a50*/  FFMA R24, R28.reuse, R20, R55 ;  /* 0x000000141c187223 */ /* 0x050fe20000000037 */
[----:B------:R-:W-:Y:S01]  /*5a60*/  LDS.128 R48, [R85+0x21e0] ;  /* 0x0021e00055307984 */ /* 0x000fe20000000c00 */
[-C--:B------:R-:W-:Y:S01]  /*5a70*/  FFMA R28, R28, R16.reuse, R37 ;  /* 0x000000101c1c7223 */ /* 0x080fe20000000025 */
[C---:B------:R-:W-:Y:S01]  /*5a80*/  FFMA R16, R32.reuse, R16, R43 ;  /* 0x0000001020107223 */ /* 0x040fe2000000002b */
[----:B------:R-:W-:Y:S01]  /*5a90*/  FFMA R20, R32, R20, R47 ;  /* 0x0000001420147223 */ /* 0x000fe2000000002f */
[----:B------:R-:W1:Y:S01]  /*5aa0*/  LDS.128 R52, [R94+0x3e0] ;  /* 0x0003e0005e347984 */ /* 0x000e620000000c00 */
[C---:B------:R-:W-:Y:S01]  /*5ab0*/  FFMA R95, R29.reuse, R17, R28 ;  /* 0x000000111d5f7223 */ /* 0x040fe2000000001c */
[----:B------:R-:W-:Y:S01]  /*5ac0*/  FFMA R29, R29, R21, R24 ;  /* 0x000000151d1d7223 */ /* 0x000fe20000000018 */
[C---:B------:R-:W-:Y:S01]  /*5ad0*/  FFMA R17, R33.reuse, R17, R16 ;  /* 0x0000001121117223 */ /* 0x040fe20000000010 */
[----:B------:R-:W-:Y:S01]  /*5ae0*/  LDS.128 R36, [R85+0x3e0] ;  /* 0x0003e00055247984 */ /* 0x000fe20000000c00 */
[----:B------:R-:W-:Y:S01]  /*5af0*/  FFMA R21, R33, R21, R20 ;  /* 0x0000001521157223 */ /* 0x000fe20000000014 */
[C---:B------:R-:W-:Y:S01]  /*5b00*/  FFMA R16, R26.reuse, R22, R25 ;  /* 0x000000161a107223 */ /* 0x040fe20000000019 */
[----:B------:R-:W-:Y:S01]  /*5b10*/  FFMA R26, R26, R18, R13 ;  /* 0x000000121a1a7223 */ /* 0x000fe2000000000d */
[----:B------:R-:W2:Y:S01]  /*5b20*/  LDS.128 R40, [R94+0x1e0] ;  /* 0x0001e0005e287984 */ /* 0x000ea20000000c00 */
[-C--:B------:R-:W-:Y:S01]  /*5b30*/  FFMA R20, R30, R22.reuse, R29 ;  /* 0x000000161e147223 */ /* 0x080fe2000000001d */
[----:B------:R-:W-:Y:S01]  /*5b40*/  FFMA R22, R34, R22, R21 ;  /* 0x0000001622167223 */ /* 0x000fe20000000015 */
[C---:B------:R-:W-:Y:S01]  /*5b50*/  FFMA R21, R27.reuse, R19, R26 ;  /* 0x000000131b157223 */ /* 0x040fe2000000001a */
[----:B------:R-:W3:Y:S01]  /*5b60*/  LDS.128 R44, [R85+0x23e0] ;  /* 0x0023e000552c7984 */ /* 0x000ee20000000c00 */
[-C--:B------:R-:W-:Y:S01]  /*5b70*/  FFMA R30, R30, R18.reuse, R95 ;  /* 0x000000121e1e7223 */ /* 0x080fe2000000005f */
[----:B------:R-:W-:Y:S01]  /*5b80*/  FFMA R27, R27, R23, R16 ;  /* 0x000000171b1b7223 */ /* 0x000fe20000000010 */
[----:B------:R-:W-:Y:S01]  /*5b90*/  FFMA R18, R34, R18, R17 ;  /* 0x0000001222127223 */ /* 0x000fe20000000011 */
[C---:B------:R-:W-:Y:S01]  /*5ba0*/  FFMA R17, R15.reuse, R19, R12 ;  /* 0x000000130f117223 */ /* 0x040fe2000000000c */
[----:B------:R-:W-:Y:S01]  /*5bb0*/  FFMA R15, R15, R23, R14 ;  /* 0x000000170f0f7223 */ /* 0x000fe2000000000e */
[C---:B------:R-:W-:Y:S01]  /*5bc0*/  FFMA R13, R31.reuse, R19, R30 ;  /* 0x000000131f0d7223 */ /* 0x040fe2000000001e */
[----:B------:R-:W-:Y:S01]  /*5bd0*/  FFMA R31, R31, R23, R20 ;  /* 0x000000171f1f7223 */ /* 0x000fe20000000014 */
[C---:B------:R-:W-:Y:S01]  /*5be0*/  FFMA R19, R35.reuse, R19, R18 ;  /* 0x0000001323137223 */ /* 0x040fe20000000012 */
[----:B------:R-:W-:-:S02]  /*5bf0*/  FFMA R23, R35, R23, R22 ;  /* 0x0000001723177223 */ /* 0x000fc40000000016 */
[----:B------:R-:W-:Y:S01]  /*5c00*/  LDS.128 R32, [R94+0x3f0] ;  /* 0x0003f0005e207984 */ /* 0x000fe20000000c00 */
[----:B-1----:R-:W-:-:S03]  /*5c10*/  FFMA R12, R48, R52, R27 ;  /* 0x00000034300c7223 */ /* 0x002fc6000000001b */
[----:B------:R-:W-:Y:S01]  /*5c20*/  LDS.128 R24, [R85+0x1f0] ;  /* 0x0001f00055187984 */ /* 0x000fe20000000c00 */
[C---:B--2---:R-:W-:Y:S01]  /*5c30*/  FFMA R14, R36.reuse, R40, R17 ;  /* 0x00000028240e7223 */ /* 0x044fe20000000011 */
[----:B------:R-:W-:Y:S01]  /*5c40*/  FFMA R36, R36, R52, R15 ;  /* 0x0000003424247223 */ /* 0x000fe2000000000f */
[----:B------:R-:W-:Y:S01]  /*5c50*/  FFMA R17, R49, R53, R12 ;  /* 0x0000003531117223 */ /* 0x000fe2000000000c */
[----:B------:R-:W-:Y:S01]  /*5c60*/  FFMA R48, R48, R40, R21 ;  /* 0x0000002830307223 */ /* 0x000fe20000000015 */
[C---:B---3--:R-:W-:Y:S01]  /*5c70*/  FFMA R12, R44.reuse, R52, R31 ;  /* 0x000000342c0c7223 */ /* 0x048fe2000000001f */
[-C--:B------:R-:W-:Y:S01]  /*5c80*/  FFMA R44, R44, R40.reuse, R13 ;  /* 0x000000282c2c7223 */ /* 0x080fe2000000000d */
[C---:B------:R-:W-:Y:S01]  /*5c90*/  FFMA R15, R37.reuse, R41, R14 ;  /* 0x00000029250f7223 */ /* 0x040fe2000000000e */
[----:B------:R-:W-:Y:S01]  /*5ca0*/  FFMA R40, R56, R40, R19 ;  /* 0x0000002838287223 */ /* 0x000fe20000000013 */
[-C--:B------:R-:W-:Y:S01]  /*5cb0*/  FFMA R37, R37, R53.reuse, R36 ;  /* 0x0000003525257223 */ /* 0x080fe20000000024 */
[----:B------:R-:W-:Y:S01]  /*5cc0*/  FFMA R13, R45, R53, R12 ;  /* 0x000000352d0d7223 */ /* 0x000fe2000000000c */
[-C--:B------:R-:W-:Y:S01]  /*5cd0*/  FFMA R49, R49, R41.reuse, R48 ;  /* 0x0000002931317223 */ /* 0x080fe20000000030 */
[-C--:B------:R-:W-:Y:S01]  /*5ce0*/  FFMA R45, R45, R41.reuse, R44 ;  /* 0x000000292d2d7223 */ /* 0x080fe2000000002c */
[----:B------:R-:W-:Y:S01]  /*5cf0*/  FFMA R41, R57, R41, R40 ;  /* 0x0000002939297223 */ /* 0x000fe20000000028 */
[C---:B------:R-:W-:Y:S01]  /*5d00*/  FFMA R36, R38.reuse, R42, R15 ;  /* 0x0000002a26247223 */ /* 0x040fe2000000000f */
[----:B------:R-:W-:Y:S01]  /*5d10*/  FFMA R48, R38, R54, R37 ;  /* 0x0000003626307223 */ /* 0x000fe20000000025 */
[----:B------:R-:W-:Y:S01]  /*5d20*/  FFMA R52, R56, R52, R23 ;  /* 0x0000003438347223 */ /* 0x000fe20000000017 */
[----:B------:R-:W-:Y:S01]  /*5d30*/  IADD3 R40, P1, R7, UR4, RZ ;  /* 0x0000000407287c10 */ /* 0x000fe2000ff3e0ff */
[-C--:B------:R-:W-:Y:S01]  /*5d40*/  FFMA R38, R50, R54.reuse, R17 ;  /* 0x0000003632267223 */ /* 0x080fe20000000011 */
[----:B------:R-:W-:Y:S01]  /*5d50*/  FFMA R56, R46, R54, R13 ;  /* 0x000000362e387223 */ /* 0x000fe2000000000d */
[-C--:B------:R-:W-:Y:S01]  /*5d60*/  FFMA R50, R50, R42.reuse, R49 ;  /* 0x0000002a32327223 */ /* 0x080fe20000000031 */
[-C--:B------:R-:W-:Y:S01]  /*5d70*/  FFMA R46, R46, R42.reuse, R45 ;  /* 0x0000002a2e2e7223 */ /* 0x080fe2000000002d */
[----:B------:R-:W-:Y:S01]  /*5d80*/  FFMA R42, R58, R42, R41 ;  /* 0x0000002a3a2a7223 */ /* 0x000fe20000000029 */
[----:B------:R-:W-:Y:S01]  /*5d90*/  IADD3.X R41, R10, UR5, RZ, P1, !PT ;  /* 0x000000050a297c10 */ /* 0x000fe20008ffe4ff */
[----:B------:R-:W-:Y:S01]  /*5da0*/  FFMA R53, R57, R53, R52 ;  /* 0x0000003539357223 */ /* 0x000fe20000000034 */
[----:B------:R-:W-:Y:S01]  /*5db0*/  IADD3 R100, P1, R6, UR4, RZ ;  /* 0x0000000406647c10 */ /* 0x000fe2000ff3e0ff */
[----:B------:R-:W1:Y:S01]  /*5dc0*/  LDS.128 R12, [R85+0x3f0] ;  /* 0x0003f000550c7984 */ /* 0x000e620000000c00 */
[----:B------:R-:W-:Y:S01]  /*5dd0*/  FFMA R49, R39, R43, R36 ;  /* 0x0000002b27317223 */ /* 0x000fe20000000024 */
[----:B------:R-:W-:Y:S01]  /*5de0*/  FFMA R54, R58, R54, R53 ;  /* 0x000000363a367223 */ /* 0x000fe20000000035 */
[----:B------:R-:W-:Y:S01]  /*5df0*/  IADD3.X R101, R9, UR5, RZ, P1, !PT ;  /* 0x0000000509657c10 */ /* 0x000fe20008ffe4ff */
[----:B------:R-:W-:Y:S01]  /*5e00*/  LDS.128 R16, [R85+0x21f0] ;  /* 0x0021f00055107984 */ /* 0x000fe20000000c00 */
[----:B------:R-:W-:Y:S01]  /*5e10*/  IADD3 R98, P1, R5, UR4, RZ ;  /* 0x0000000405627c10 */ /* 0x000fe2000ff3e0ff */
[----:B------:R-:W-:Y:S01]  /*5e20*/  FFMA R39, R39, R55, R48 ;  /* 0x0000003727277223 */ /* 0x000fe20000000030 */
[C---:B------:R-:W-:Y:S01]  /*5e30*/  FFMA R57, R51.reuse, R43, R50 ;  /* 0x0000002b33397223 */ /* 0x040fe20000000032 */
[----:B------:R-:W-:Y:S01]  /*5e40*/  LDS.128 R20, [R85+0x23f0] ;  /* 0x0023f00055147984 */ /* 0x000fe20000000c00 */
[----:B------:R-:W-:Y:S01]  /*5e50*/  IADD3.X R99, R8, UR5, RZ, P1, !PT ;  /* 0x0000000508637c10 */ /* 0x000fe20008ffe4ff */
[----:B------:R-:W-:Y:S01]  /*5e60*/  FFMA R51, R51, R55, R38 ;  /* 0x0000003733337223 */ /* 0x000fe20000000026 */
[----:B------:R-:W-:Y:S01]  /*5e70*/  IADD3 R52, P1, R2, UR4, RZ ;  /* 0x0000000402347c10 */ /* 0x000fe2000ff3e0ff */
[----:B------:R-:W2:Y:S01]  /*5e80*/  LDS.128 R28, [R94+0x1f0] ;  /* 0x0001f0005e1c7984 */ /* 0x000ea20000000c00 */
[C---:B------:R-:W-:Y:S01]  /*5e90*/  FFMA R37, R47.reuse, R43, R46 ;  /* 0x0000002b2f257223 */ /* 0x040fe2000000002e */
[-C--:B------:R-:W-:Y:S01]  /*5ea0*/  FFMA R47, R47, R55.reuse, R56 ;  /* 0x000000372f2f7223 */ /* 0x080fe20000000038 */
[----:B------:R-:W-:Y:S01]  /*5eb0*/  IADD3.X R53, R4, UR5, RZ, P1, !PT ;  /* 0x0000000504357c10 */ /* 0x000fe20008ffe4ff */
[----:B------:R-:W-:Y:S06]  /*5ec0*/  BAR.SYNC 0x0 ;  /* 0x0000000000007b1d */ /* 0x000fec0000000000 */
[----:B------:R-:W-:Y:S01]  /*5ed0*/  IADD3 R96, P1, R0, UR4, RZ ;  /* 0x0000000400607c10 */ /* 0x000fe2000ff3e0ff */
[----:B------:R-:W-:Y:S01]  /*5ee0*/  @!PT LDS RZ, [RZ] ;  /* 0x00000000fffff984 */ /* 0x000fe20000000800 */
[----:B------:R-:W-:Y:S01]  /*5ef0*/  @!PT LDS RZ, [RZ] ;  /* 0x00000000fffff984 */ /* 0x000fe20000000800 */
[----:B------:R-:W-:Y:S01]  /*5f00*/  @!PT LDS RZ, [RZ] ;  /* 0x00000000fffff984 */ /* 0x000fe20000000800 */
[----:B------:R3:W-:Y:S01]  /*5f10*/  LDGSTS.E.BYPASS.128 [R93], [R40.64], !P0 ;  /* 0x00000000285d7fae */ /* 0x0007e2000c101c46 */
[C---:B------:R-:W-:Y:S01]  /*5f20*/  FFMA R55, R59.reuse, R55, R54 ;  /* 0x000000373b377223 */ /* 0x040fe20000000036 */
[----:B------:R-:W-:Y:S01]  /*5f30*/  FFMA R43, R59, R43, R42 ;  /* 0x0000002b3b2b7223 */ /* 0x000fe2000000002a */
[----:B------:R-:W-:Y:S01]  /*5f40*/  IADD3.X R97, R3, UR5, RZ, P1, !PT ;  /* 0x0000000503617c10 */ /* 0x000fe20008ffe4ff */
[----:B------:R4:W-:Y:S01]  /*5f50*/  LDGSTS.E.BYPASS.128 [R92], [R100.64], !P0 ;  /* 0x00000000645c7fae */ /* 0x0009e2000c101c46 */
[----:B------:R-:W-:-:S03]  /*5f60*/  IADD3 R44, P1, R60, UR4, RZ ;  /* 0x000000043c2c7c10 */ /* 0x000fc6000ff3e0ff */
[----:B------:R4:W-:Y:S01]  /*5f70*/  LDGSTS.E.BYPASS.128 [R91], [R98.64], !P0 ;  /* 0x00000000625b7fae */ /* 0x0009e2000c101c46 */
[----:B------:R-:W-:Y:S02]  /*5f80*/  IADD3.X R45, R11, UR5, RZ, P1, !PT ;  /* 0x000000050b2d7c10 */ /* 0x000fe40008ffe4ff */
[----:B---3--:R-:W-:Y:S01]  /*5f90*/  IADD3 R40, P1, R62, UR4, RZ ;  /* 0x000000043e287c10 */ /* 0x008fe2000ff3e0ff */
[----:B------:R3:W-:Y:S03]  /*5fa0*/  LDGSTS.E.BYPASS.128 [R90], [R52.64], !P0 ;  /* 0x00000000345a7fae */ /* 0x0007e6000c101c46 */
[----:B------:R-:W-:Y:S01]  /*5fb0*/  IADD3.X R41, R61, UR5, RZ, P1, !PT ;  /* 0x000000053d297c10 */ /* 0x000fe20008ffe4ff */
[----:B------:R2:W-:Y:S01]  /*5fc0*/  LDGSTS.E.BYPASS.128 [R89], [R96.64], !P0 ;  /* 0x0000000060597fae */ /* 0x0005e2000c101c46 */
[----:B------:R-:W-:Y:S01]  /*5fd0*/  IADD3 R94, P1, R64, UR4, RZ ;  /* 0x00000004405e7c10 */ /* 0x000fe2000ff3e0ff */
[----:B-1----:R-:W-:-:S02]  /*5fe0*/  FFMA R36, R12, R32, R39 ;  /* 0x000000200c247223 */ /* 0x002fc40000000027 */
[----:B------:R1:W-:Y:S01]  /*5ff0*/  LDGSTS.E.BYPASS.128 [R88], [R44.64], !P0 ;  /* 0x000000002c587fae */ /* 0x0003e2000c101c46 */
[----:B------:R-:W-:Y:S02]  /*6000*/  IADD3.X R95, R63, UR5, RZ, P1, !PT ;  /* 0x000000053f5f7c10 */ /* 0x000fe40008ffe4ff */
[----:B---3--:R-:W-:Y:S01]  /*6010*/  IADD3 R52, P1, R66, UR4, RZ ;  /* 0x0000000442347c10 */ /* 0x008fe2000ff3e0ff */
[----:B------:R3:W-:Y:S03]  /*6020*/  LDGSTS.E.BYPASS.128 [R87], [R40.64], !P0 ;  /* 0x0000000028577fae */ /* 0x0007e6000c101c46 */
[----:B------:R-:W-:Y:S01]  /*6030*/  IADD3.X R53, R65, UR5, RZ, P1, !PT ;  /* 0x0000000541357c10 */ /* 0x000fe20008ffe4ff */
[----:B------:R4:W-:Y:S01]  /*6040*/  LDGSTS.E.BYPASS.128 [R86], [R94.64], !P0 ;  /* 0x000000005e567fae */ /* 0x0009e2000c101c46 */
[-C--:B--2---:R-:W-:Y:S01]  /*6050*/  FFMA R38, R12, R28.reuse, R49 ;  /* 0x0000001c0c267223 */ /* 0x084fe20000000031 */
[----:B------:R-:W-:Y:S01]  /*6060*/  FFMA R12, R16, R28, R57 ;  /* 0x0000001c100c7223 */ /* 0x000fe20000000039 */
[----:B-1----:R-:W-:Y:S01]  /*6070*/  IADD3 R44, P1, R68, UR4, RZ ;  /* 0x00000004442c7c10 */ /* 0x002fe2000ff3e0ff */
[----:B------:R-:W0:Y:S01]  /*6080*/  LDGDEPBAR ;  /* 0x00000000000079af */ /* 0x000e220000000000 */
[----:B------:R-:W-:Y:S01]  /*6090*/  FFMA R16, R16, R32, R51 ;  /* 0x0000002010107223 */ /* 0x000fe20000000033 */
[----:B------:R-:W-:Y:S01]  /*60a0*/  FFMA R39, R13, R29, R38 ;  /* 0x0000001d0d277223 */ /* 0x000fe20000000026 */
[----:B------:R-:W-:Y:S01]  /*60b0*/  IADD3.X R45, R67, UR5, RZ, P1, !PT ;  /* 0x00000005432d7c10 */ /* 0x000fe20008ffe4ff */
[----:B------:R1:W-:Y:S01]  /*60c0*/  LDGSTS.E.BYPASS.128 [R93+0x4000], [R52.64], !P0 ;  /* 0x04000000345d7fae */ /* 0x0003e2000c101c46 */
[----:B---3--:R-:W-:Y:S01]  /*60d0*/  IADD3 R40, P1, R70, UR4, RZ ;  /* 0x0000000446287c10 */ /* 0x008fe2000ff3e0ff */
[----:B------:R-:W-:Y:S01]  /*60e0*/  FFMA R13, R13, R33, R36 ;  /* 0x000000210d0d7223 */ /* 0x000fe20000000024 */
[C---:B------:R-:W-:Y:S01]  /*60f0*/  FFMA R38, R14.reuse, R30, R39 ;  /* 0x0000001e0e267223 */ /* 0x040fe20000000027 */
[----:B------:R2:W-:Y:S01]  /*6100*/  LDGSTS.E.BYPASS.128 [R92+0x4000], [R44.64], !P0 ;  /* 0x040000002c5c7fae */ /* 0x0005e2000c101c46 */
[----:B------:R-:W-:Y:S01]  /*6110*/  IADD3.X R41, R69, UR5, RZ, P1, !PT ;  /* 0x0000000545297c10 */ /* 0x000fe20008ffe4ff */
[----:B------:R-:W-:Y:S01]  /*6120*/  FFMA R36, R14, R34, R13 ;  /* 0x000000220e247223 */ /* 0x000fe2000000000d */
[----:B------:R-:W-:Y:S01]  /*6130*/  IADD3 R96, P1, R72, UR4, RZ ;  /* 0x0000000448607c10 */ /* 0x000fe2000ff3e0ff */
[----:B------:R-:W-:-:S02]  /*6140*/  FFMA R14, R15, R31, R38 ;  /* 0x0000001f0f0e7223 */ /* 0x000fc40000000026 */
[----:B------:R3:W-:Y:S01]  /*6150*/  LDGSTS.E.BYPASS.128 [R91+0x4000], [R40.64], !P0 ;  /* 0x04000000285b7fae */ /* 0x0007e2000c101c46 */
[----:B------:R-:W-:Y:S01]  /*6160*/  IADD3.X R97, R71, UR5, RZ, P1, !PT ;  /* 0x0000000547617c10 */ /* 0x000fe20008ffe4ff */
[----:B------:R-:W-:Y:S01]  /*6170*/  FFMA R15, R15, R35, R36 ;  /* 0x000000230f0f7223 */ /* 0x000fe20000000024 */
[----:B----4-:R-:W-:-:S03]  /*6180*/  IADD3 R94, P1, R74, UR4, RZ ;  /* 0x000000044a5e7c10 */ /* 0x010fc6000ff3e0ff */
[----:B------:R4:W-:Y:S01]  /*6190*/  LDGSTS.E.BYPASS.128 [R90+0x4000], [R96.64], !P0 ;  /* 0x04000000605a7fae */ /* 0x0009e2000c101c46 */
[----:B------:R-:W-:Y:S02]  /*61a0*/  IADD3.X R95, R73, UR5, RZ, P1, !PT ;  /* 0x00000005495f7c10 */ /* 0x000fe40008ffe4ff */
[----:B-1----:R-:W-:-:S03]  /*61b0*/  IADD3 R52, P1, R76, UR4, RZ ;  /* 0x000000044c347c10 */ /* 0x002fc6000ff3e0ff */
[----:B------:R4:W-:Y:S01]  /*61c0*/  LDGSTS.E.BYPASS.128 [R89+0x4000], [R94.64], !P0 ;  /* 0x040000005e597fae */ /* 0x0009e2000c101c46 */
[----:B------:R-:W-:Y:S02]  /*61d0*/  IADD3.X R53, R75, UR5, RZ, P1, !PT ;  /* 0x000000054b357c10 */ /* 0x000fe40008ffe4ff */
[----:B--2---:R-:W-:-:S03]  /*61e0*/  IADD3 R44, P1, R78, UR4, RZ ;  /* 0x000000044e2c7c10 */ /* 0x004fc6000ff3e0ff */
[----:B------:R4:W-:Y:S01]  /*61f0*/  LDGSTS.E.BYPASS.128 [R88+0x4000], [R52.64], !P0 ;  /* 0x0400000034587fae */ /* 0x0009e2000c101c46 */
[----:B------:R-:W-:Y:S02]  /*6200*/  IADD3.X R45, R77, UR5, RZ, P1, !PT ;  /* 0x000000054d2d7c10 */ /* 0x000fe40008ffe4ff */
[----:B---3--:R-:W-:Y:S01]  /*6210*/  IADD3 R40, P1, R80, UR4, RZ ;  /* 0x0000000450287c10 */ /* 0x008fe2000ff3e0ff */
[----:B------:R-:W-:Y:S02]  /*6220*/  UIADD3 UR4, UP0, UR4, 0x200, URZ ;  /* 0x0000020004047890 */ /* 0x000fe4000ff1e03f */
[----:B------:R1:W-:Y:S01]  /*6230*/  LDGSTS.E.BYPASS.128 [R87+0x4000], [R44.64], !P0 ;  /* 0x040000002c577fae */ /* 0x0003e2000c101c46 */
[----:B------:R-:W-:Y:S01]  /*6240*/  IADD3.X R41, R79, UR5, RZ, P1, !PT ;  /* 0x000000054f297c10 */ /* 0x000fe20008ffe4ff */
[----:B------:R-:W-:-:S04]  /*6250*/  UIADD3.X UR5, URZ, UR5, URZ, UP0, !UPT ;  /* 0x000000053f057290 */ /* 0x000fc800087fe43f */
[----:B------:R4:W-:Y:S04]  /*6260*/  LDGSTS.E.BYPASS.128 [R86+0x4000], [R40.64], !P0 ;  /* 0x0400000028567fae */ /* 0x0009e8000c101c46 */
[----:B------:R-:W0:Y:S01]  /*6270*/  LDGDEPBAR ;  /* 0x00000000000079af */ /* 0x000e220000000000 */
[C---:B-1----:R-:W-:Y:S01]  /*6280*/  FFMA R45, R17.reuse, R29, R12 ;  /* 0x0000001d112d7223 */ /* 0x042fe2000000000c */
[----:B------:R-:W-:-:S03]  /*6290*/  FFMA R17, R17, R33, R16 ;  /* 0x0000002111117223 */ /* 0x000fc60000000010 */
[C---:B------:R-:W-:Y:S01]  /*62a0*/  FFMA R16, R18.reuse, R30, R45 ;  /* 0x0000001e12107223 */ /* 0x040fe2000000002d */
[----:B------:R-:W-:-:S03]  /*62b0*/  FFMA R12, R18, R34, R17 ;  /* 0x00000022120c7223 */ /* 0x000fc60000000011 */
[C---:B------:R-:W-:Y:S01]  /*62c0*/  FFMA R18, R19.reuse, R31, R16 ;  /* 0x0000001f13127223 */ /* 0x040fe20000000010 */
[----:B------:R-:W-:Y:S01]  /*62d0*/  FFMA R19, R19, R35, R12 ;  /* 0x0000002313137223 */ /* 0x000fe2000000000c */
[C---:B------:R-:W-:Y:S01]  /*62e0*/  FFMA R12, R20.reuse, R32, R47 ;  /* 0x00000020140c7223 */ /* 0x040fe2000000002f */
[----:B------:R-:W-:Y:S01]  /*62f0*/  FFMA R20, R20, R28, R37 ;  /* 0x0000001c14147223 */ /* 0x000fe20000000025 */
[C---:B------:R-:W-:Y:S01]  /*6300*/  FFMA R32, R24.reuse, R32, R55 ;  /* 0x0000002018207223 */ /* 0x040fe20000000037 */
[----:B------:R-:W-:Y:S02]  /*6310*/  FFMA R24, R24, R28, R43 ;  /* 0x0000001c18187223 */ /* 0x000fe4000000002b */
[C---:B------:R-:W-:Y:S01]  /*6320*/  FFMA R13, R21.reuse, R29, R20 ;  /* 0x0000001d150d7223 */ /* 0x040fe20000000014 */
[-C--:B------:R-:W-:Y:S01]  /*6330*/  FFMA R21, R21, R33.reuse, R12 ;  /* 0x0000002115157223 */ /* 0x080fe2000000000c */
[C---:B------:R-:W-:Y:S01]  /*6340*/  FFMA R33, R25.reuse, R33, R32 ;  /* 0x0000002119217223 */ /* 0x040fe20000000020 */
[----:B------:R-:W-:-:S02]  /*6350*/  FFMA R25, R25, R29, R24 ;  /* 0x0000001d19197223 */ /* 0x000fc40000000018 */
[C---:B------:R-:W-:Y:S01]  /*6360*/  FFMA R12, R22.reuse, R34, R21 ;  /* 0x00000022160c7223 */ /* 0x040fe20000000015 */
[-C--:B------:R-:W-:Y:S01]  /*6370*/  FFMA R22, R22, R30.reuse, R13 ;  /* 0x0000001e16167223 */ /* 0x080fe2000000000d */
[----:B------:R-:W-:Y:S01]  /*6380*/  FFMA R20, R26, R30, R25 ;  /* 0x0000001e1a147223 */ /* 0x000fe20000000019 */
[----:B------:R-:W-:-:S04]  /*6390*/  DEPBAR.LE SB0, 0x0 ;  /* 0x000080000000791a */ /* 0x000fc80000000000 */
[----:B------:R-:W-:Y:S01]  /*63a0*/  FFMA R26, R26, R34, R33 ;  /* 0x000000221a1a7223 */ /* 0x000fe20000000021 */
[C---:B------:R-:W-:Y:S01]  /*63b0*/  FFMA R22, R23.reuse, R31, R22 ;  /* 0x0000001f17167223 */ /* 0x040fe20000000016 */
[----:B------:R-:W-:Y:S01]  /*63c0*/  FFMA R23, R23, R35, R12 ;  /* 0x0000002317177223 */ /* 0x000fe2000000000c */
[C---:B------:R-:W-:Y:S01]  /*63d0*/  FFMA R20, R27.reuse, R31, R20 ;  /* 0x0000001f1b147223 */ /* 0x040fe20000000014 */
[----:B------:R-:W-:Y:S01]  /*63e0*/  FFMA R21, R27, R35, R26 ;  /* 0x000000231b157223 */ /* 0x000fe2000000001a */
[----:B------:R-:W-:Y:S06]  /*63f0*/  BAR.SYNC 0x0 ;  /* 0x0000000000007b1d */ /* 0x000fec0000000000 */
[----:B----4-:R-:W-:Y:S01]  /*6400*/  @P0 CALL.REL.NOINC `(.L_x_0) ;  /* 0x0000001000000944 */ /* 0x010fe20003c00000 */
[----:B------:R-:W-:Y:S05]  /*6410*/  BRA `(.L_x_1) ;  /* 0xffffb00000007947 */ /* 0x000fea000383ffff */
.L_x_0:
[----:B------:R-:W1:Y:S01]  /*6420*/  S2R R0, SR_TID.X ;  /* 0x0000000000007919 */ /* 0x000e620000002100 */
[----:B------:R-:W-:-:S04]  /*6430*/  DEPBAR.LE SB0, 0x0 ;  /* 0x000080000000791a */ /* 0x000fc80000000000 */
[----:B------:R-:W-:Y:S02]  /*6440*/  MOV R13, 0x4 ;  /* 0x00000004000d7802 */ /* 0x000fe40000000f00 */
[--C-:B-1----:R-:W-:Y:S02]  /*6450*/  SHF.R.U32.HI R3, RZ, 0x3, R0.reuse ;  /* 0x00000003ff037819 */ /* 0x102fe40000011600 */
[----:B------:R-:W-:Y:S02]  /*6460*/  SHF.R.U32.HI R4, RZ, 0x3, R0 ;  /* 0x00000003ff047819 */ /* 0x000fe40000011600 */
[----:B------:R-:W-:Y:S02]  /*6470*/  LOP3.LUT R3, R3, 0xe, RZ, 0xc0, !PT ;  /* 0x0000000e03037812 */ /* 0x000fe400078ec0ff */
[----:B------:R-:W-:-:S03]  /*6480*/  SHF.L.U32 R2, R0, 0x2, RZ ;  /* 0x0000000200027819 */ /* 0x000fc600000006ff */
[----:B------:R-:W-:Y:S01]  /*6490*/  IMAD R84, R3, 0x24, R84 ;  /* 0x0000002403547824 */ /* 0x000fe200078e0254 */
[----:B------:R-:W-:Y:S01]  /*64a0*/  SGXT.U32 R3, R4, 0x4 ;  /* 0x000000040403781a */ /* 0x000fe20000000000 */
[----:B------:R-:W-:Y:S06]  /*64b0*/  BAR.SYNC 0x0 ;  /* 0x0000000000007b1d */ /* 0x000fec0000000000 */
[----:B------:R-:W-:Y:S01]  /*64c0*/  LOP3.LUT R0, R2, 0x1c, RZ, 0xc0, !PT ;  /* 0x0000001c02007812 */ /* 0x000fe200078ec0ff */
[----:B------:R-:W-:Y:S01]  /*64d0*/  STS.64 [R84.X4], R20 ;  /* 0x0000001454007388 */ /* 0x000fe20000004a00 */
[----:B------:R-:W-:-:S03]  /*64e0*/  LOP3.LUT R81, R81, 0x1c, R2, 0xf8, !PT ;  /* 0x0000001c51517812 */ /* 0x000fc600078ef802 */
[----:B------:R-:W-:Y:S01]  /*64f0*/  IMAD R4, R3, 0x24, R0 ;  /* 0x0000002403047824 */ /* 0x000fe200078e0200 */
[----:B------:R-:W-:Y:S04]  /*6500*/  STS.64 [R84.X4+0x90], R14 ;  /* 0x0000900e54007388 */ /* 0x000fe80000004a00 */
[----:B------:R-:W-:Y:S06]  /*6510*/  BAR.SYNC 0x0 ;  /* 0x0000000000007b1d */ /* 0x000fec0000000000 */
[----:B------:R-:W1:Y:S04]  /*6520*/  LDS.128 R8, [R4.X4] ;  /* 0x0000000004087984 */ /* 0x000e680000004c00 */
[----:B------:R-:W-:Y:S06]  /*6530*/  BAR.SYNC 0x0 ;  /* 0x0000000000007b1d */ /* 0x000fec0000000000 */
[----:B------:R-:W-:Y:S01]  /*6540*/  ISETP.GE.AND P0, PT, R81, 0x100, PT ;  /* 0x000001005100780c */ /* 0x000fe20003f06270 */
[----:B------:R-:W-:Y:S01]  /*6550*/  STS.64 [R84.X4], R18 ;  /* 0x0000001254007388 */ /* 0x000fe20000004a00 */
[----:B------:R-:W-:-:S02]  /*6560*/  LOP3.LUT R0, R82, 0x10, RZ, 0xfc, !PT ;  /* 0x0000001052007812 */ /* 0x000fc400078efcff */
[----:B------:R-:W-:Y:S01]  /*6570*/  ISETP.LT.AND P1, PT, R82, c[0x0][0x178], !P0 ;  /* 0x00005e0052007a0c */ /* 0x000fe20004721270 */
[----:B------:R-:W-:Y:S04]  /*6580*/  STS.64 [R84.X4+0x90], R22 ;  /* 0x0000901654007388 */ /* 0x000fe80000004a00 */
[----:B------:R-:W-:Y:S06]  /*6590*/  BAR.SYNC 0x0 ;  /* 0x0000000000007b1d */ /* 0x000fec0000000000 */
[----:B------:R-:W-:-:S02]  /*65a0*/  ISETP.LT.AND P0, PT, R0, c[0x0][0x178], !P0 ;  /* 0x00005e0000007a0c */ /* 0x000fc40004701270 */
[----:B------:R-:W-:-:S05]  /*65b0*/  LEA R2, R82, R81, 0x8 ;  /* 0x0000005152027211 */ /* 0x000fca00078e40ff */
[----:B------:R-:W-:-:S05]  /*65c0*/  IMAD.WIDE R2, R2, R13, c[0x0][0x170] ;  /* 0x00005c0002027625 */ /* 0x000fca00078e020d */
[----:B-1----:R1:W-:Y:S01]  /*65d0*/  @P1 STG.E.128 [R2.64], R8 ;  /* 0x0000000802001986 */ /* 0x0023e2000c101d06 */
[----:B------:R-:W-:Y:S05]  /*65e0*/  @!P0 EXIT ;  /* 0x000000000000894d */ /* 0x000fea0003800000 */
[----:B------:R-:W2:Y:S01]  /*65f0*/  LDS.128 R4, [R4.X4] ;  /* 0x0000000004047984 */ /* 0x000ea20000004c00 */
[----:B-1----:R-:W-:-:S05]  /*6600*/  LEA R2, R0, R81, 0x8 ;  /* 0x0000005100027211 */ /* 0x002fca00078e40ff */
[----:B------:R-:W-:-:S05]  /*6610*/  IMAD.WIDE R2, R2, R13, c[0x0][0x170] ;  /* 0x00005c0002027625 */ /* 0x000fca00078e020d */
[----:B--2---:R-:W-:Y:S01]  /*6620*/  STG.E.128 [R2.64], R4 ;  /* 0x0000000402007986 */ /* 0x004fe2000c101d06 */
[----:B------:R-:W-:Y:S05]  /*6630*/  EXIT ;  /* 0x000000000000794d */ /* 0x000fea0003800000 */
.L_x_2:
[----:B------:R-:W-:-:S00]  /*6640*/  BRA `(.L_x_2) ;  /* 0xfffffff000007947 */ /* 0x000fc0000383ffff */
[----:B------:R-:W-:-:S00]  /*6650*/  NOP ;  /* 0x0000000000007918 */ /* 0x000fc00000000000 */
        /* <DEDUP_REMOVED lines=10> */
.L_x_3:


//--------------------- .nv.shared.triton_mm      --------------------------
	.section	.nv.shared.triton_mm,"aw",@nobits
	.align	16
